	.target	sm_90a

	.elftype	@"ET_EXEC"


//--------------------- .note.nv.tkinfo           --------------------------
	.section	.note.nv.tkinfo,"",@"SHT_NOTE"
	.sectionflags	@"SHF_NOTE_NV_TKINFO"
	.tkinfo
        /*0018*/ 	.word	0x00000002
        /*0030*/ 	.string	""
        /*0030*/ 	.string	"ptxas"
        /*0030*/ 	.string	"Cuda compilation tools, release 13.0, V13.0.88"
        /*0030*/ 	.string	"Build cuda_13.0.r13.0/compiler.36424714_0"
        /*0030*/ 	.string	"-arch sm_90a -m 64 "



//--------------------- .note.nv.cuinfo           --------------------------
	.section	.note.nv.cuinfo,"",@"SHT_NOTE"
	.sectionflags	@"SHF_NOTE_NV_CUINFO"
        /*0018*/ 	.short	0x0002
        /*001a*/ 	.short	0x005a
        /*001c*/ 	.short	0x0082
	.zero		2


//--------------------- .nv.info                  --------------------------
	.section	.nv.info,"",@"SHT_CUDA_INFO"
	.align	4


	//----- nvinfo : EIATTR_REGCOUNT
	.align		4
        /*0000*/ 	.byte	0x04, 0x2f
        /*0002*/ 	.short	(.L_15 - .L_14)
	.align		4
.L_14:
        /*0004*/ 	.word	index@(_ZN7cutlass13device_kernelINS_4gemm6kernel13GemmUniversalIN4cute5tupleIJiiiiEEENS1_10collective13CollectiveMmaINS1_34MainloopSm90TmaGmmaWarpSpecializedILi18ENS5_IJNS4_1CILi4EEENSA_ILi1EEESC_EEENS1_32KernelTmaWarpSpecializedPingpongEEENS5_IJNSA_ILi64EEENSA_ILi128EEENSA_ILi32EEEEEENS_10bfloat16_tENS5_IJlSC_lEEESK_SL_NS4_8TiledMMAINS4_8MMA_AtomIJNS4_4SM904GMMA28MMA_64x128x16_F32BF16BF16_SSILNSP_5MajorE0ELSR_0ELNSP_7ScaleInE1ELSS_1EEEEEENS4_6LayoutINS5_IJSC_SC_SC_EEENS5_IJNSA_ILi0EEESX_SX_EEEEENS5_IJNS4_10UnderscoreES10_S10_EEEEENS4_13SM90_TMA_LOADENS4_14ComposedLayoutINS4_7SwizzleILi2ELi4ELi3EEENS4_18smem_ptr_flag_bitsILi16EEENSV_INS5_IJNSA_ILi8EEESI_EEENS5_IJSI_SC_EEEEEEEvNS4_8identityENS4_23SM90_TMA_LOAD_MULTICASTES1D_vS1E_EENS_8epilogue10collective6detail29Sm90TmaWarpSpecializedAdapterINS1I_15DefaultEpilogueISK_SL_SL_NS1H_6thread17LinearCombinationISK_Li1EffLNS1M_9ScaleType4KindE0ELNS_15FloatRoundStyleE2ESK_EENS1_15EpilogueDefaultEEEEEvvEEEEvNT_6ParamsE)
        /*0008*/ 	.word	0x000000a8


	//----- nvinfo : EIATTR_FRAME_SIZE
	.align		4
.L_15:
        /*000c*/ 	.byte	0x04, 0x11
        /*000e*/ 	.short	(.L_17 - .L_16)
	.align		4
.L_16:
        /*0010*/ 	.word	index@(_ZN7cutlass13device_kernelINS_4gemm6kernel13GemmUniversalIN4cute5tupleIJiiiiEEENS1_10collective13CollectiveMmaINS1_34MainloopSm90TmaGmmaWarpSpecializedILi18ENS5_IJNS4_1CILi4EEENSA_ILi1EEESC_EEENS1_32KernelTmaWarpSpecializedPingpongEEENS5_IJNSA_ILi64EEENSA_ILi128EEENSA_ILi32EEEEEENS_10bfloat16_tENS5_IJlSC_lEEESK_SL_NS4_8TiledMMAINS4_8MMA_AtomIJNS4_4SM904GMMA28MMA_64x128x16_F32BF16BF16_SSILNSP_5MajorE0ELSR_0ELNSP_7ScaleInE1ELSS_1EEEEEENS4_6LayoutINS5_IJSC_SC_SC_EEENS5_IJNSA_ILi0EEESX_SX_EEEEENS5_IJNS4_10UnderscoreES10_S10_EEEEENS4_13SM90_TMA_LOADENS4_14ComposedLayoutINS4_7SwizzleILi2ELi4ELi3EEENS4_18smem_ptr_flag_bitsILi16EEENSV_INS5_IJNSA_ILi8EEESI_EEENS5_IJSI_SC_EEEEEEEvNS4_8identityENS4_23SM90_TMA_LOAD_MULTICASTES1D_vS1E_EENS_8epilogue10collective6detail29Sm90TmaWarpSpecializedAdapterINS1I_15DefaultEpilogueISK_SL_SL_NS1H_6thread17LinearCombinationISK_Li1EffLNS1M_9ScaleType4KindE0ELNS_15FloatRoundStyleE2ESK_EENS1_15EpilogueDefaultEEEEEvvEEEEvNT_6ParamsE)
        /*0014*/ 	.word	0x00000008


	//----- nvinfo : EIATTR_MIN_STACK_SIZE
	.align		4
.L_17:
        /*0018*/ 	.byte	0x04, 0x12
        /*001a*/ 	.short	(.L_19 - .L_18)
	.align		4
.L_18:
        /*001c*/ 	.word	index@(_ZN7cutlass13device_kernelINS_4gemm6kernel13GemmUniversalIN4cute5tupleIJiiiiEEENS1_10collective13CollectiveMmaINS1_34MainloopSm90TmaGmmaWarpSpecializedILi18ENS5_IJNS4_1CILi4EEENSA_ILi1EEESC_EEENS1_32KernelTmaWarpSpecializedPingpongEEENS5_IJNSA_ILi64EEENSA_ILi128EEENSA_ILi32EEEEEENS_10bfloat16_tENS5_IJlSC_lEEESK_SL_NS4_8TiledMMAINS4_8MMA_AtomIJNS4_4SM904GMMA28MMA_64x128x16_F32BF16BF16_SSILNSP_5MajorE0ELSR_0ELNSP_7ScaleInE1ELSS_1EEEEEENS4_6LayoutINS5_IJSC_SC_SC_EEENS5_IJNSA_ILi0EEESX_SX_EEEEENS5_IJNS4_10UnderscoreES10_S10_EEEEENS4_13SM90_TMA_LOADENS4_14ComposedLayoutINS4_7SwizzleILi2ELi4ELi3EEENS4_18smem_ptr_flag_bitsILi16EEENSV_INS5_IJNSA_ILi8EEESI_EEENS5_IJSI_SC_EEEEEEEvNS4_8identityENS4_23SM90_TMA_LOAD_MULTICASTES1D_vS1E_EENS_8epilogue10collective6detail29Sm90TmaWarpSpecializedAdapterINS1I_15DefaultEpilogueISK_SL_SL_NS1H_6thread17LinearCombinationISK_Li1EffLNS1M_9ScaleType4KindE0ELNS_15FloatRoundStyleE2ESK_EENS1_15EpilogueDefaultEEEEEvvEEEEvNT_6ParamsE)
        /*0020*/ 	.word	0x00000008
.L_19:


//--------------------- .nv.compat                --------------------------
	.section	.nv.compat,"",@"SHT_CUDA_COMPAT_INFO"
	.align	4
        /*0000*/ 	.byte	0x02, 0x09, 0x01, 0x00, 0x02, 0x02, 0x04, 0x00, 0x02, 0x05, 0x05, 0x00, 0x03, 0x07, 0x01, 0x01
        /*0010*/ 	.byte	0x02, 0x03, 0x01, 0x00, 0x02, 0x06, 0x01, 0x00, 0x04, 0x0b, 0x08, 0x00, 0x00, 0x00, 0x00, 0x00
        /*0020*/ 	.byte	0x00, 0x00, 0x00, 0x00


//--------------------- .nv.info._ZN7cutlass13device_kernelINS_4gemm6kernel13GemmUniversalIN4cute5tupleIJiiiiEEENS1_10collective13CollectiveMmaINS1_34MainloopSm90TmaGmmaWarpSpecializedILi18ENS5_IJNS4_1CILi4EEENSA_ILi1EEESC_EEENS1_32KernelTmaWarpSpecializedPingpongEEENS5_IJNSA_ILi64EEENSA_ILi128EEENSA_ILi32EEEEEENS_10bfloat16_tENS5_IJlSC_lEEESK_SL_NS4_8TiledMMAINS4_8MMA_AtomIJNS4_4SM904GMMA28MMA_64x128x16_F32BF16BF16_SSILNSP_5MajorE0ELSR_0ELNSP_7ScaleInE1ELSS_1EEEEEENS4_6LayoutINS5_IJSC_SC_SC_EEENS5_IJNSA_ILi0EEESX_SX_EEEEENS5_IJNS4_10UnderscoreES10_S10_EEEEENS4_13SM90_TMA_LOADENS4_14ComposedLayoutINS4_7SwizzleILi2ELi4ELi3EEENS4_18smem_ptr_flag_bitsILi16EEENSV_INS5_IJNSA_ILi8EEESI_EEENS5_IJSI_SC_EEEEEEEvNS4_8identityENS4_23SM90_TMA_LOAD_MULTICASTES1D_vS1E_EENS_8epilogue10collective6detail29Sm90TmaWarpSpecializedAdapterINS1I_15DefaultEpilogueISK_SL_SL_NS1H_6thread17LinearCombinationISK_Li1EffLNS1M_9ScaleType4KindE0ELNS_15FloatRoundStyleE2ESK_EENS1_15EpilogueDefaultEEEEEvvEEEEvNT_6ParamsE --------------------------
	.section	.nv.info._ZN7cutlass13device_kernelINS_4gemm6kernel13GemmUniversalIN4cute5tupleIJiiiiEEENS1_10collective13CollectiveMmaINS1_34MainloopSm90TmaGmmaWarpSpecializedILi18ENS5_IJNS4_1CILi4EEENSA_ILi1EEESC_EEENS1_32KernelTmaWarpSpecializedPingpongEEENS5_IJNSA_ILi64EEENSA_ILi128EEENSA_ILi32EEEEEENS_10bfloat16_tENS5_IJlSC_lEEESK_SL_NS4_8TiledMMAINS4_8MMA_AtomIJNS4_4SM904GMMA28MMA_64x128x16_F32BF16BF16_SSILNSP_5MajorE0ELSR_0ELNSP_7ScaleInE1ELSS_1EEEEEENS4_6LayoutINS5_IJSC_SC_SC_EEENS5_IJNSA_ILi0EEESX_SX_EEEEENS5_IJNS4_10UnderscoreES10_S10_EEEEENS4_13SM90_TMA_LOADENS4_14ComposedLayoutINS4_7SwizzleILi2ELi4ELi3EEENS4_18smem_ptr_flag_bitsILi16EEENSV_INS5_IJNSA_ILi8EEESI_EEENS5_IJSI_SC_EEEEEEEvNS4_8identityENS4_23SM90_TMA_LOAD_MULTICASTES1D_vS1E_EENS_8epilogue10collective6detail29Sm90TmaWarpSpecializedAdapterINS1I_15DefaultEpilogueISK_SL_SL_NS1H_6thread17LinearCombinationISK_Li1EffLNS1M_9ScaleType4KindE0ELNS_15FloatRoundStyleE2ESK_EENS1_15EpilogueDefaultEEEEEvvEEEEvNT_6ParamsE,"",@"SHT_CUDA_INFO"
	.sectionflags	@""
	.align	4


	//----- nvinfo : EIATTR_CUDA_API_VERSION
	.align		4
        /*0000*/ 	.byte	0x04, 0x37
        /*0002*/ 	.short	(.L_21 - .L_20)
.L_20:
        /*0004*/ 	.word	0x00000082


	//----- nvinfo : EIATTR_KPARAM_INFO
	.align		4
.L_21:
        /*0008*/ 	.byte	0x04, 0x17
        /*000a*/ 	.short	(.L_23 - .L_22)
.L_22:
        /*000c*/ 	.word	0x00000000
        /*0010*/ 	.short	0x0000
        /*0012*/ 	.short	0x0070
        /*0014*/ 	.byte	0x00, 0xf0, 0x01, 0x10


	//----- nvinfo : EIATTR_SPARSE_MMA_MASK
	.align		4
.L_23:
        /*0018*/ 	.byte	0x03, 0x50
        /*001a*/ 	.short	0x0000


	//----- nvinfo : EIATTR_MAXREG_COUNT
	.align		4
        /*001c*/ 	.byte	0x03, 0x1b
        /*001e*/ 	.short	0x00a8


	//----- nvinfo : EIATTR_NUM_BARRIERS
	.align		4
        /*0020*/ 	.byte	0x02, 0x4c
        /*0022*/ 	.byte	0x01
	.zero		1


	//----- nvinfo : EIATTR_EXTERNS
	.align		4
        /*0024*/ 	.byte	0x04, 0x0f
        /*0026*/ 	.short	(.L_25 - .L_24)


	//   ....[0]....
	.align		4
.L_24:
        /*0028*/ 	.word	index@(__assertfail)


	//----- nvinfo : EIATTR_ANNOTATIONS
	.align		4
.L_25:
        /*002c*/ 	.byte	0x04, 0x55
        /*002e*/ 	.short	(.L_27 - .L_26)


	//   ....[0]....
.L_26:
        /*0030*/ 	.word	0x00000001
        /*0034*/ 	.byte	0xc0, 0x0f, 0x00, 0x00, 0x01, 0x00, 0x00, 0x00, 0xb0, 0x63, 0x00, 0x00, 0x01, 0x00, 0x00, 0x00
        /*0044*/ 	.byte	0x20, 0x70, 0x00, 0x00


	//----- nvinfo : EIATTR_MERCURY_ISA_VERSION
	.align		4
.L_27:
        /*0048*/ 	.byte	0x03, 0x5f
        /*004a*/ 	.short	0x0101


	//----- nvinfo : EIATTR_INT_WARP_WIDE_INSTR_OFFSETS
	.align		4
        /*004c*/ 	.byte	0x04, 0x31
        /*004e*/ 	.short	(.L_29 - .L_28)


	//   ....[0]....
.L_28:
        /*0050*/ 	.word	0x00000790


	//   ....[1]....
        /*0054*/ 	.word	0x000007b0


	//   ....[2]....
        /*0058*/ 	.word	0x000007d0


	//   ....[3]....
        /*005c*/ 	.word	0x000008c0


	//   ....[4]....
        /*0060*/ 	.word	0x000008e0


	//   ....[5]....
        /*0064*/ 	.word	0x000008f0


	//   ....[6]....
        /*0068*/ 	.word	0x000009a0


	//   ....[7]....
        /*006c*/ 	.word	0x000009f0


	//   ....[8]....
        /*0070*/ 	.word	0x00002030


	//----- nvinfo : EIATTR_COOP_GROUP_MASK_REGIDS
	.align		4
.L_29:
        /*0074*/ 	.byte	0x04, 0x29
        /*0076*/ 	.short	(.L_31 - .L_30)


	//   ....[0]....
.L_30:
        /*0078*/ 	.word	0xffffffff


	//   ....[1]....
        /*007c*/ 	.word	0xffffffff


	//   ....[2]....
        /*0080*/ 	.word	0xffffffff


	//   ....[3]....
        /*0084*/ 	.word	0xffffffff


	//   ....[4]....
        /*0088*/ 	.word	0xffffffff


	//   ....[5]....
        /*008c*/ 	.word	0xffffffff


	//   ....[6]....
        /*0090*/ 	.word	0xffffffff


	//----- nvinfo : EIATTR_COOP_GROUP_INSTR_OFFSETS
	.align		4
.L_31:
        /*0094*/ 	.byte	0x04, 0x28
        /*0096*/ 	.short	(.L_33 - .L_32)


	//   ....[0]....
.L_32:
        /*0098*/ 	.word	0x00000070


	//   ....[1]....
        /*009c*/ 	.word	0x00000080


	//   ....[2]....
        /*00a0*/ 	.word	0x00000140


	//   ....[3]....
        /*00a4*/ 	.word	0x00000520


	//   ....[4]....
        /*00a8*/ 	.word	0x00000560


	//   ....[5]....
        /*00ac*/ 	.word	0x00000910


	//   ....[6]....
        /*00b0*/ 	.word	0x00000b60


	//----- nvinfo : EIATTR_REG_RECONFIG
	.align		4
.L_33:
        /*00b4*/ 	.byte	0x01, 0x54
	.zero		2


	//----- nvinfo : EIATTR_SYSCALL_OFFSETS
	.align		4
        /*00b8*/ 	.byte	0x04, 0x46
        /*00ba*/ 	.short	(.L_35 - .L_34)


	//   ....[0]....
.L_34:
        /*00bc*/ 	.word	0x00001a70


	//----- nvinfo : EIATTR_MBARRIER_INSTR_OFFSETS
	.align		4
.L_35:
        /*00c0*/ 	.byte	0x04, 0x39
        /*00c2*/ 	.short	(.L_37 - .L_36)


	//   ....[0]....
.L_36:
        /*00c4*/ 	.word	0x000002a0
        /*00c8*/ 	.word	0x000000ff
        /*00cc*/ 	.word	0x00000000
        /*00d0*/ 	.short	0x0100
        /*00d2*/ 	.byte	0x08
	.zero		1


	//   ....[1]....
        /*00d4*/ 	.word	0x000002b0
        /*00d8*/ 	.word	0x000000ff
        /*00dc*/ 	.word	0x00000090
        /*00e0*/ 	.short	0x0100
        /*00e2*/ 	.byte	0x08
	.zero		1


	//   ....[2]....
        /*00e4*/ 	.word	0x000002c0
        /*00e8*/ 	.word	0x000000ff
        /*00ec*/ 	.word	0x00000008
        /*00f0*/ 	.short	0x0100
        /*00f2*/ 	.byte	0x08
	.zero		1


	//   ....[3]....
        /*00f4*/ 	.word	0x000002d0
        /*00f8*/ 	.word	0x000000ff
        /*00fc*/ 	.word	0x00000098
        /*0100*/ 	.short	0x0100
        /*0102*/ 	.byte	0x08
	.zero		1


	//   ....[4]....
        /*0104*/ 	.word	0x000002e0
        /*0108*/ 	.word	0x000000ff
        /*010c*/ 	.word	0x00000010
        /*0110*/ 	.short	0x0100
        /*0112*/ 	.byte	0x08
	.zero		1


	//   ....[5]....
        /*0114*/ 	.word	0x000002f0
        /*0118*/ 	.word	0x000000ff
        /*011c*/ 	.word	0x000000a0
        /*0120*/ 	.short	0x0100
        /*0122*/ 	.byte	0x08
	.zero		1


	//   ....[6]....
        /*0124*/ 	.word	0x00000300
        /*0128*/ 	.word	0x000000ff
        /*012c*/ 	.word	0x00000018
        /*0130*/ 	.short	0x0100
        /*0132*/ 	.byte	0x08
	.zero		1


	//   ....[7]....
        /*0134*/ 	.word	0x00000310
        /*0138*/ 	.word	0x000000ff
        /*013c*/ 	.word	0x000000a8
        /*0140*/ 	.short	0x0100
        /*0142*/ 	.byte	0x08
	.zero		1


	//   ....[8]....
        /*0144*/ 	.word	0x00000320
        /*0148*/ 	.word	0x000000ff
        /*014c*/ 	.word	0x00000020
        /*0150*/ 	.short	0x0100
        /*0152*/ 	.byte	0x08
	.zero		1


	//   ....[9]....
        /*0154*/ 	.word	0x00000330
        /*0158*/ 	.word	0x000000ff
        /*015c*/ 	.word	0x000000b0
        /*0160*/ 	.short	0x0100
        /*0162*/ 	.byte	0x08
	.zero		1


	//   ....[10]....
        /*0164*/ 	.word	0x00000340
        /*0168*/ 	.word	0x000000ff
        /*016c*/ 	.word	0x00000028
        /*0170*/ 	.short	0x0100
        /*0172*/ 	.byte	0x08
	.zero		1


	//   ....[11]....
        /*0174*/ 	.word	0x00000350
        /*0178*/ 	.word	0x000000ff
        /*017c*/ 	.word	0x000000b8
        /*0180*/ 	.short	0x0100
        /*0182*/ 	.byte	0x08
	.zero		1


	//   ....[12]....
        /*0184*/ 	.word	0x00000360
        /*0188*/ 	.word	0x000000ff
        /*018c*/ 	.word	0x00000030
        /*0190*/ 	.short	0x0100
        /*0192*/ 	.byte	0x08
	.zero		1


	//   ....[13]....
        /*0194*/ 	.word	0x00000370
        /*0198*/ 	.word	0x000000ff
        /*019c*/ 	.word	0x000000c0
        /*01a0*/ 	.short	0x0100
        /*01a2*/ 	.byte	0x08
	.zero		1


	//   ....[14]....
        /*01a4*/ 	.word	0x00000380
        /*01a8*/ 	.word	0x000000ff
        /*01ac*/ 	.word	0x00000038
        /*01b0*/ 	.short	0x0100
        /*01b2*/ 	.byte	0x08
	.zero		1


	//   ....[15]....
        /*01b4*/ 	.word	0x00000390
        /*01b8*/ 	.word	0x000000ff
        /*01bc*/ 	.word	0x000000c8
        /*01c0*/ 	.short	0x0100
        /*01c2*/ 	.byte	0x08
	.zero		1


	//   ....[16]....
        /*01c4*/ 	.word	0x000003a0
        /*01c8*/ 	.word	0x000000ff
        /*01cc*/ 	.word	0x00000040
        /*01d0*/ 	.short	0x0100
        /*01d2*/ 	.byte	0x08
	.zero		1


	//   ....[17]....
        /*01d4*/ 	.word	0x000003b0
        /*01d8*/ 	.word	0x000000ff
        /*01dc*/ 	.word	0x000000d0
        /*01e0*/ 	.short	0x0100
        /*01e2*/ 	.byte	0x08
	.zero		1


	//   ....[18]....
        /*01e4*/ 	.word	0x000003c0
        /*01e8*/ 	.word	0x000000ff
        /*01ec*/ 	.word	0x00000048
        /*01f0*/ 	.short	0x0100
        /*01f2*/ 	.byte	0x08
	.zero		1


	//   ....[19]....
        /*01f4*/ 	.word	0x000003d0
        /*01f8*/ 	.word	0x000000ff
        /*01fc*/ 	.word	0x000000d8
        /*0200*/ 	.short	0x0100
        /*0202*/ 	.byte	0x08
	.zero		1


	//   ....[20]....
        /*0204*/ 	.word	0x000003e0
        /*0208*/ 	.word	0x000000ff
        /*020c*/ 	.word	0x00000050
        /*0210*/ 	.short	0x0100
        /*0212*/ 	.byte	0x08
	.zero		1


	//   ....[21]....
        /*0214*/ 	.word	0x000003f0
        /*0218*/ 	.word	0x000000ff
        /*021c*/ 	.word	0x000000e0
        /*0220*/ 	.short	0x0100
        /*0222*/ 	.byte	0x08
	.zero		1


	//   ....[22]....
        /*0224*/ 	.word	0x00000400
        /*0228*/ 	.word	0x000000ff
        /*022c*/ 	.word	0x00000058
        /*0230*/ 	.short	0x0100
        /*0232*/ 	.byte	0x08
	.zero		1


	//   ....[23]....
        /*0234*/ 	.word	0x00000410
        /*0238*/ 	.word	0x000000ff
        /*023c*/ 	.word	0x000000e8
        /*0240*/ 	.short	0x0100
        /*0242*/ 	.byte	0x08
	.zero		1


	//   ....[24]....
        /*0244*/ 	.word	0x00000420
        /*0248*/ 	.word	0x000000ff
        /*024c*/ 	.word	0x00000060
        /*0250*/ 	.short	0x0100
        /*0252*/ 	.byte	0x08
	.zero		1


	//   ....[25]....
        /*0254*/ 	.word	0x00000430
        /*0258*/ 	.word	0x000000ff
        /*025c*/ 	.word	0x000000f0
        /*0260*/ 	.short	0x0100
        /*0262*/ 	.byte	0x08
	.zero		1


	//   ....[26]....
        /*0264*/ 	.word	0x00000440
        /*0268*/ 	.word	0x000000ff
        /*026c*/ 	.word	0x00000068
        /*0270*/ 	.short	0x0100
        /*0272*/ 	.byte	0x08
	.zero		1


	//   ....[27]....
        /*0274*/ 	.word	0x00000450
        /*0278*/ 	.word	0x000000ff
        /*027c*/ 	.word	0x000000f8
        /*0280*/ 	.short	0x0100
        /*0282*/ 	.byte	0x08
	.zero		1


	//   ....[28]....
        /*0284*/ 	.word	0x00000460
        /*0288*/ 	.word	0x000000ff
        /*028c*/ 	.word	0x00000070
        /*0290*/ 	.short	0x0100
        /*0292*/ 	.byte	0x08
	.zero		1


	//   ....[29]....
        /*0294*/ 	.word	0x00000470
        /*0298*/ 	.word	0x000000ff
        /*029c*/ 	.word	0x00000100
        /*02a0*/ 	.short	0x0100
        /*02a2*/ 	.byte	0x08
	.zero		1


	//   ....[30]....
        /*02a4*/ 	.word	0x00000480
        /*02a8*/ 	.word	0x000000ff
        /*02ac*/ 	.word	0x00000078
        /*02b0*/ 	.short	0x0100
        /*02b2*/ 	.byte	0x08
	.zero		1


	//   ....[31]....
        /*02b4*/ 	.word	0x00000490
        /*02b8*/ 	.word	0x000000ff
        /*02bc*/ 	.word	0x00000108
        /*02c0*/ 	.short	0x0100
        /*02c2*/ 	.byte	0x08
	.zero		1


	//   ....[32]....
        /*02c4*/ 	.word	0x000004a0
        /*02c8*/ 	.word	0x000000ff
        /*02cc*/ 	.word	0x00000080
        /*02d0*/ 	.short	0x0100
        /*02d2*/ 	.byte	0x08
	.zero		1


	//   ....[33]....
        /*02d4*/ 	.word	0x000004b0
        /*02d8*/ 	.word	0x000000ff
        /*02dc*/ 	.word	0x00000110
        /*02e0*/ 	.short	0x0100
        /*02e2*/ 	.byte	0x08
	.zero		1


	//   ....[34]....
        /*02e4*/ 	.word	0x000004c0
        /*02e8*/ 	.word	0x000000ff
        /*02ec*/ 	.word	0x00000088
        /*02f0*/ 	.short	0x0100
        /*02f2*/ 	.byte	0x08
	.zero		1


	//   ....[35]....
        /*02f4*/ 	.word	0x000004d0
        /*02f8*/ 	.word	0x000000ff
        /*02fc*/ 	.word	0x00000118
        /*0300*/ 	.short	0x0100
        /*0302*/ 	.byte	0x08
	.zero		1


	//   ....[36]....
        /*0304*/ 	.word	0x00000a20
        /*0308*/ 	.word	0x000000ff
        /*030c*/ 	.word	0x00000150
        /*0310*/ 	.short	0x0100
        /*0312*/ 	.byte	0x08
	.zero		1


	//   ....[37]....
        /*0314*/ 	.word	0x00000ab0
        /*0318*/ 	.word	0x000000ff
        /*031c*/ 	.word	0x00000158
        /*0320*/ 	.short	0x0100
        /*0322*/ 	.byte	0x08
	.zero		1


	//   ....[38]....
        /*0324*/ 	.word	0x00000ae0
        /*0328*/ 	.word	0x000000ff
        /*032c*/ 	.word	0x00000130
        /*0330*/ 	.short	0x0100
        /*0332*/ 	.byte	0x09
	.zero		1


	//   ....[39]....
        /*0334*/ 	.word	0x00000af0
        /*0338*/ 	.word	0x000000ff
        /*033c*/ 	.word	0x00000138
        /*0340*/ 	.short	0x0100
        /*0342*/ 	.byte	0x09
	.zero		1


	//   ....[40]....
        /*0344*/ 	.word	0x00000b00
        /*0348*/ 	.word	0x000000ff
        /*034c*/ 	.word	0x00000140
        /*0350*/ 	.short	0x0100
        /*0352*/ 	.byte	0x09
	.zero		1


	//   ....[41]....
        /*0354*/ 	.word	0x00000b10
        /*0358*/ 	.word	0x000000ff
        /*035c*/ 	.word	0x00000148
        /*0360*/ 	.short	0x0100
        /*0362*/ 	.byte	0x09
	.zero		1


	//   ....[42]....
        /*0364*/ 	.word	0x00001950
        /*0368*/ 	.word	0x0000005f
        /*036c*/ 	.word	0x00000000
        /*0370*/ 	.short	0x010a
        /*0372*/ 	.byte	0x2a
	.zero		1


	//   ....[43]....
        /*0374*/ 	.word	0x00001af0
        /*0378*/ 	.word	0x00000003
        /*037c*/ 	.word	0x00000000
        /*0380*/ 	.short	0x010a
        /*0382*/ 	.byte	0x3f
	.zero		1


	//   ....[44]....
        /*0384*/ 	.word	0x00001b30
        /*0388*/ 	.word	0x00000003
        /*038c*/ 	.word	0x00000000
        /*0390*/ 	.short	0x010a
        /*0392*/ 	.byte	0x3f
	.zero		1


	//   ....[45]....
        /*0394*/ 	.word	0x00001d30
        /*0398*/ 	.word	0x000000ff
        /*039c*/ 	.word	0x00000000
        /*03a0*/ 	.short	0x010a
        /*03a2*/ 	.byte	0x04
	.zero		1


	//   ....[46]....
        /*03a4*/ 	.word	0x00001d70
        /*03a8*/ 	.word	0x000000ff
        /*03ac*/ 	.word	0x00000000
        /*03b0*/ 	.short	0x010a
        /*03b2*/ 	.byte	0x04
	.zero		1


	//   ....[47]....
        /*03b4*/ 	.word	0x00001ed0
        /*03b8*/ 	.word	0x00000005
        /*03bc*/ 	.word	0x00000000
        /*03c0*/ 	.short	0x0101
        /*03c2*/ 	.byte	0x3f
	.zero		1


	//   ....[48]....
        /*03c4*/ 	.word	0x00001fd0
        /*03c8*/ 	.word	0x00000060
        /*03cc*/ 	.word	0x00000000
        /*03d0*/ 	.short	0x0101
        /*03d2*/ 	.byte	0x2f
	.zero		1


	//   ....[49]....
        /*03d4*/ 	.word	0x000020d0
        /*03d8*/ 	.word	0x00000003
        /*03dc*/ 	.word	0x00000000
        /*03e0*/ 	.short	0x0101
        /*03e2*/ 	.byte	0x3f
	.zero		1


	//   ....[50]....
        /*03e4*/ 	.word	0x00002190
        /*03e8*/ 	.word	0x0000005f
        /*03ec*/ 	.word	0x00000010
        /*03f0*/ 	.short	0x010a
        /*03f2*/ 	.byte	0x2a
	.zero		1


	//   ....[51]....
        /*03f4*/ 	.word	0x000063d0
        /*03f8*/ 	.word	0x00000062
        /*03fc*/ 	.word	0x00000000
        /*0400*/ 	.short	0x0101
        /*0402*/ 	.byte	0x2f
	.zero		1


	//   ....[52]....
        /*0404*/ 	.word	0x00006d70
        /*0408*/ 	.word	0x0000000e
        /*040c*/ 	.word	0x00000090
        /*0410*/ 	.short	0x010a
        /*0412*/ 	.byte	0x3f
	.zero		1


	//   ....[53]....
        /*0414*/ 	.word	0x00007130
        /*0418*/ 	.word	0x00000005
        /*041c*/ 	.word	0x00000158
        /*0420*/ 	.short	0x0101
        /*0422*/ 	.byte	0x3f
	.zero		1


	//   ....[54]....
        /*0424*/ 	.word	0x000078c0
        /*0428*/ 	.word	0x00000009
        /*042c*/ 	.word	0x00000000
        /*0430*/ 	.short	0x010a
        /*0432*/ 	.byte	0x3f
	.zero		1


	//   ....[55]....
        /*0434*/ 	.word	0x00007940
        /*0438*/ 	.word	0x00000008
        /*043c*/ 	.word	0x00000000
        /*0440*/ 	.short	0x010a
        /*0442*/ 	.byte	0x3f
	.zero		1


	//   ....[56]....
        /*0444*/ 	.word	0x000079d0
        /*0448*/ 	.word	0x00000009
        /*044c*/ 	.word	0x00000000
        /*0450*/ 	.short	0x010a
        /*0452*/ 	.byte	0x3f
	.zero		1


	//   ....[57]....
        /*0454*/ 	.word	0x00007a60
        /*0458*/ 	.word	0x00000008
        /*045c*/ 	.word	0x00000000
        /*0460*/ 	.short	0x010a
        /*0462*/ 	.byte	0x3f
	.zero		1


	//   ....[58]....
        /*0464*/ 	.word	0x00007af0
        /*0468*/ 	.word	0x00000009
        /*046c*/ 	.word	0x00000000
        /*0470*/ 	.short	0x010a
        /*0472*/ 	.byte	0x3f
	.zero		1


	//   ....[59]....
        /*0474*/ 	.word	0x00007b80
        /*0478*/ 	.word	0x00000008
        /*047c*/ 	.word	0x00000000
        /*0480*/ 	.short	0x010a
        /*0482*/ 	.byte	0x3f
	.zero		1


	//   ....[60]....
        /*0484*/ 	.word	0x00007c10
        /*0488*/ 	.word	0x00000009
        /*048c*/ 	.word	0x00000000
        /*0490*/ 	.short	0x010a
        /*0492*/ 	.byte	0x3f
	.zero		1


	//   ....[61]....
        /*0494*/ 	.word	0x00007ca0
        /*0498*/ 	.word	0x00000008
        /*049c*/ 	.word	0x00000000
        /*04a0*/ 	.short	0x010a
        /*04a2*/ 	.byte	0x3f
	.zero		1


	//   ....[62]....
        /*04a4*/ 	.word	0x00007d30
        /*04a8*/ 	.word	0x00000009
        /*04ac*/ 	.word	0x00000000
        /*04b0*/ 	.short	0x010a
        /*04b2*/ 	.byte	0x3f
	.zero		1


	//   ....[63]....
        /*04b4*/ 	.word	0x00007dc0
        /*04b8*/ 	.word	0x00000008
        /*04bc*/ 	.word	0x00000000
        /*04c0*/ 	.short	0x010a
        /*04c2*/ 	.byte	0x3f
	.zero		1


	//   ....[64]....
        /*04c4*/ 	.word	0x00007e50
        /*04c8*/ 	.word	0x00000009
        /*04cc*/ 	.word	0x00000000
        /*04d0*/ 	.short	0x010a
        /*04d2*/ 	.byte	0x3f
	.zero		1


	//   ....[65]....
        /*04d4*/ 	.word	0x00007ee0
        /*04d8*/ 	.word	0x00000008
        /*04dc*/ 	.word	0x00000000
        /*04e0*/ 	.short	0x010a
        /*04e2*/ 	.byte	0x3f
	.zero		1


	//   ....[66]....
        /*04e4*/ 	.word	0x00007f70
        /*04e8*/ 	.word	0x00000009
        /*04ec*/ 	.word	0x00000000
        /*04f0*/ 	.short	0x010a
        /*04f2*/ 	.byte	0x3f
	.zero		1


	//   ....[67]....
        /*04f4*/ 	.word	0x00008000
        /*04f8*/ 	.word	0x00000008
        /*04fc*/ 	.word	0x00000000
        /*0500*/ 	.short	0x010a
        /*0502*/ 	.byte	0x3f
	.zero		1


	//   ....[68]....
        /*0504*/ 	.word	0x00008090
        /*0508*/ 	.word	0x00000009
        /*050c*/ 	.word	0x00000000
        /*0510*/ 	.short	0x010a
        /*0512*/ 	.byte	0x3f
	.zero		1


	//   ....[69]....
        /*0514*/ 	.word	0x00008120
        /*0518*/ 	.word	0x00000008
        /*051c*/ 	.word	0x00000000
        /*0520*/ 	.short	0x010a
        /*0522*/ 	.byte	0x3f
	.zero		1


	//   ....[70]....
        /*0524*/ 	.word	0x000081b0
        /*0528*/ 	.word	0x0000000b
        /*052c*/ 	.word	0x00000000
        /*0530*/ 	.short	0x010a
        /*0532*/ 	.byte	0x3f
	.zero		1


	//   ....[71]....
        /*0534*/ 	.word	0x00008240
        /*0538*/ 	.word	0x00000003
        /*053c*/ 	.word	0x00000000
        /*0540*/ 	.short	0x010a
        /*0542*/ 	.byte	0x3f
	.zero		1


	//   ....[72]....
        /*0544*/ 	.word	0x000082a0
        /*0548*/ 	.word	0x00000061
        /*054c*/ 	.word	0x00000000
        /*0550*/ 	.short	0x010a
        /*0552*/ 	.byte	0x3f
	.zero		1


	//   ....[73]....
        /*0554*/ 	.word	0x000082f0
        /*0558*/ 	.word	0x00000003
        /*055c*/ 	.word	0x00000000
        /*0560*/ 	.short	0x010a
        /*0562*/ 	.byte	0x3f
	.zero		1


	//   ....[74]....
        /*0564*/ 	.word	0x00008350
        /*0568*/ 	.word	0x00000005
        /*056c*/ 	.word	0x00000000
        /*0570*/ 	.short	0x010a
        /*0572*/ 	.byte	0x3f
	.zero		1


	//   ....[75]....
        /*0574*/ 	.word	0x000083a0
        /*0578*/ 	.word	0x00000061
        /*057c*/ 	.word	0x00000010
        /*0580*/ 	.short	0x010a
        /*0582*/ 	.byte	0x3f
	.zero		1


	//   ....[76]....
        /*0584*/ 	.word	0x00008470
        /*0588*/ 	.word	0x0000000e
        /*058c*/ 	.word	0x00000090
        /*0590*/ 	.short	0x010a
        /*0592*/ 	.byte	0x3f
	.zero		1


	//   ....[77]....
        /*0594*/ 	.word	0x00008540
        /*0598*/ 	.word	0x00000009
        /*059c*/ 	.word	0x00000000
        /*05a0*/ 	.short	0x010a
        /*05a2*/ 	.byte	0x3f
	.zero		1


	//   ....[78]....
        /*05a4*/ 	.word	0x00008590
        /*05a8*/ 	.word	0x00000008
        /*05ac*/ 	.word	0x00000000
        /*05b0*/ 	.short	0x010a
        /*05b2*/ 	.byte	0x3f
	.zero		1


	//   ....[79]....
        /*05b4*/ 	.word	0x000085e0
        /*05b8*/ 	.word	0x00000009
        /*05bc*/ 	.word	0x00000000
        /*05c0*/ 	.short	0x010a
        /*05c2*/ 	.byte	0x3f
	.zero		1


	//   ....[80]....
        /*05c4*/ 	.word	0x00008630
        /*05c8*/ 	.word	0x00000008
        /*05cc*/ 	.word	0x00000000
        /*05d0*/ 	.short	0x010a
        /*05d2*/ 	.byte	0x3f
	.zero		1


	//   ....[81]....
        /*05d4*/ 	.word	0x00008680
        /*05d8*/ 	.word	0x00000009
        /*05dc*/ 	.word	0x00000000
        /*05e0*/ 	.short	0x010a
        /*05e2*/ 	.byte	0x3f
	.zero		1


	//   ....[82]....
        /*05e4*/ 	.word	0x000086d0
        /*05e8*/ 	.word	0x00000008
        /*05ec*/ 	.word	0x00000000
        /*05f0*/ 	.short	0x010a
        /*05f2*/ 	.byte	0x3f
	.zero		1


	//   ....[83]....
        /*05f4*/ 	.word	0x00008720
        /*05f8*/ 	.word	0x00000009
        /*05fc*/ 	.word	0x00000000
        /*0600*/ 	.short	0x010a
        /*0602*/ 	.byte	0x3f
	.zero		1


	//   ....[84]....
        /*0604*/ 	.word	0x00008770
        /*0608*/ 	.word	0x00000008
        /*060c*/ 	.word	0x00000000
        /*0610*/ 	.short	0x010a
        /*0612*/ 	.byte	0x3f
	.zero		1


	//   ....[85]....
        /*0614*/ 	.word	0x000087c0
        /*0618*/ 	.word	0x00000009
        /*061c*/ 	.word	0x00000000
        /*0620*/ 	.short	0x010a
        /*0622*/ 	.byte	0x3f
	.zero		1


	//   ....[86]....
        /*0624*/ 	.word	0x00008810
        /*0628*/ 	.word	0x00000008
        /*062c*/ 	.word	0x00000000
        /*0630*/ 	.short	0x010a
        /*0632*/ 	.byte	0x3f
	.zero		1


	//   ....[87]....
        /*0634*/ 	.word	0x00008860
        /*0638*/ 	.word	0x00000009
        /*063c*/ 	.word	0x00000000
        /*0640*/ 	.short	0x010a
        /*0642*/ 	.byte	0x3f
	.zero		1


	//   ....[88]....
        /*0644*/ 	.word	0x000088b0
        /*0648*/ 	.word	0x00000008
        /*064c*/ 	.word	0x00000000
        /*0650*/ 	.short	0x010a
        /*0652*/ 	.byte	0x3f
	.zero		1


	//   ....[89]....
        /*0654*/ 	.word	0x00008900
        /*0658*/ 	.word	0x00000009
        /*065c*/ 	.word	0x00000000
        /*0660*/ 	.short	0x010a
        /*0662*/ 	.byte	0x3f
	.zero		1


	//   ....[90]....
        /*0664*/ 	.word	0x00008950
        /*0668*/ 	.word	0x00000008
        /*066c*/ 	.word	0x00000000
        /*0670*/ 	.short	0x010a
        /*0672*/ 	.byte	0x3f
	.zero		1


	//   ....[91]....
        /*0674*/ 	.word	0x000089a0
        /*0678*/ 	.word	0x00000009
        /*067c*/ 	.word	0x00000000
        /*0680*/ 	.short	0x010a
        /*0682*/ 	.byte	0x3f
	.zero		1


	//   ....[92]....
        /*0684*/ 	.word	0x000089f0
        /*0688*/ 	.word	0x00000008
        /*068c*/ 	.word	0x00000000
        /*0690*/ 	.short	0x010a
        /*0692*/ 	.byte	0x3f
	.zero		1


	//   ....[93]....
        /*0694*/ 	.word	0x00008a40
        /*0698*/ 	.word	0x0000000b
        /*069c*/ 	.word	0x00000000
        /*06a0*/ 	.short	0x010a
        /*06a2*/ 	.byte	0x3f
	.zero		1


	//----- nvinfo : EIATTR_NUM_MBARRIERS
	.align		4
.L_37:
        /*06a4*/ 	.byte	0x03, 0x38
        /*06a6*/ 	.short	0x002a


	//----- nvinfo : EIATTR_EXIT_INSTR_OFFSETS
	.align		4
        /*06a8*/ 	.byte	0x04, 0x1c
        /*06aa*/ 	.short	(.L_39 - .L_38)


	//   ....[0]....
.L_38:
        /*06ac*/ 	.word	0x00001600


	//   ....[1]....
        /*06b0*/ 	.word	0x00001660


	//   ....[2]....
        /*06b4*/ 	.word	0x00006a60


	//   ....[3]....
        /*06b8*/ 	.word	0x00006a90


	//   ....[4]....
        /*06bc*/ 	.word	0x00008290


	//----- nvinfo : EIATTR_MAX_THREADS
	.align		4
.L_39:
        /*06c0*/ 	.byte	0x04, 0x05
        /*06c2*/ 	.short	(.L_41 - .L_40)
.L_40:
        /*06c4*/ 	.word	0x00000180
        /*06c8*/ 	.word	0x00000001
        /*06cc*/ 	.word	0x00000001


	//----- nvinfo : EIATTR_CRS_STACK_SIZE
	.align		4
.L_41:
        /*06d0*/ 	.byte	0x04, 0x1e
        /*06d2*/ 	.short	(.L_43 - .L_42)
.L_42:
        /*06d4*/ 	.word	0x00000000


	//----- nvinfo : EIATTR_CBANK_PARAM_SIZE
	.align		4
.L_43:
        /*06d8*/ 	.byte	0x03, 0x19
        /*06da*/ 	.short	0x0470


	//----- nvinfo : EIATTR_PARAM_CBANK
	.align		4
        /*06dc*/ 	.byte	0x04, 0x0a
        /*06de*/ 	.short	(.L_45 - .L_44)
	.align		4
.L_44:
        /*06e0*/ 	.word	index@(.nv.constant0._ZN7cutlass13device_kernelINS_4gemm6kernel13GemmUniversalIN4cute5tupleIJiiiiEEENS1_10collective13CollectiveMmaINS1_34MainloopSm90TmaGmmaWarpSpecializedILi18ENS5_IJNS4_1CILi4EEENSA_ILi1EEESC_EEENS1_32KernelTmaWarpSpecializedPingpongEEENS5_IJNSA_ILi64EEENSA_ILi128EEENSA_ILi32EEEEEENS_10bfloat16_tENS5_IJlSC_lEEESK_SL_NS4_8TiledMMAINS4_8MMA_AtomIJNS4_4SM904GMMA28MMA_64x128x16_F32BF16BF16_SSILNSP_5MajorE0ELSR_0ELNSP_7ScaleInE1ELSS_1EEEEEENS4_6LayoutINS5_IJSC_SC_SC_EEENS5_IJNSA_ILi0EEESX_SX_EEEEENS5_IJNS4_10UnderscoreES10_S10_EEEEENS4_13SM90_TMA_LOADENS4_14ComposedLayoutINS4_7SwizzleILi2ELi4ELi3EEENS4_18smem_ptr_flag_bitsILi16EEENSV_INS5_IJNSA_ILi8EEESI_EEENS5_IJSI_SC_EEEEEEEvNS4_8identityENS4_23SM90_TMA_LOAD_MULTICASTES1D_vS1E_EENS_8epilogue10collective6detail29Sm90TmaWarpSpecializedAdapterINS1I_15DefaultEpilogueISK_SL_SL_NS1H_6thread17LinearCombinationISK_Li1EffLNS1M_9ScaleType4KindE0ELNS_15FloatRoundStyleE2ESK_EENS1_15EpilogueDefaultEEEEEvvEEEEvNT_6ParamsE)
        /*06e4*/ 	.short	0x0210
        /*06e6*/ 	.short	0x0470


	//----- nvinfo : EIATTR_SW_WAR
	.align		4
.L_45:
        /*06e8*/ 	.byte	0x04, 0x36
        /*06ea*/ 	.short	(.L_47 - .L_46)
.L_46:
        /*06ec*/ 	.word	0x00000008
.L_47:


//--------------------- .nv.callgraph             --------------------------
	.section	.nv.callgraph,"",@"SHT_CUDA_CALLGRAPH"
	.align	4
	.sectionentsize	8
	.align		4
        /*0000*/ 	.word	0x00000000
	.align		4
        /*0004*/ 	.word	0xffffffff
	.align		4
        /*0008*/ 	.word	index@(_ZN7cutlass13device_kernelINS_4gemm6kernel13GemmUniversalIN4cute5tupleIJiiiiEEENS1_10collective13CollectiveMmaINS1_34MainloopSm90TmaGmmaWarpSpecializedILi18ENS5_IJNS4_1CILi4EEENSA_ILi1EEESC_EEENS1_32KernelTmaWarpSpecializedPingpongEEENS5_IJNSA_ILi64EEENSA_ILi128EEENSA_ILi32EEEEEENS_10bfloat16_tENS5_IJlSC_lEEESK_SL_NS4_8TiledMMAINS4_8MMA_AtomIJNS4_4SM904GMMA28MMA_64x128x16_F32BF16BF16_SSILNSP_5MajorE0ELSR_0ELNSP_7ScaleInE1ELSS_1EEEEEENS4_6LayoutINS5_IJSC_SC_SC_EEENS5_IJNSA_ILi0EEESX_SX_EEEEENS5_IJNS4_10UnderscoreES10_S10_EEEEENS4_13SM90_TMA_LOADENS4_14ComposedLayoutINS4_7SwizzleILi2ELi4ELi3EEENS4_18smem_ptr_flag_bitsILi16EEENSV_INS5_IJNSA_ILi8EEESI_EEENS5_IJSI_SC_EEEEEEEvNS4_8identityENS4_23SM90_TMA_LOAD_MULTICASTES1D_vS1E_EENS_8epilogue10collective6detail29Sm90TmaWarpSpecializedAdapterINS1I_15DefaultEpilogueISK_SL_SL_NS1H_6thread17LinearCombinationISK_Li1EffLNS1M_9ScaleType4KindE0ELNS_15FloatRoundStyleE2ESK_EENS1_15EpilogueDefaultEEEEEvvEEEEvNT_6ParamsE)
	.align		4
        /*000c*/ 	.word	index@(__assertfail)
	.align		4
        /*0010*/ 	.word	0x00000000
	.align		4
        /*0014*/ 	.word	0xfffffffe
	.align		4
        /*0018*/ 	.word	0x00000000
	.align		4
        /*001c*/ 	.word	0xfffffffd
	.align		4
        /*0020*/ 	.word	0x00000000
	.align		4
        /*0024*/ 	.word	0xfffffffc


//--------------------- .nv.constant4             --------------------------
	.section	.nv.constant4,"a",@progbits
	.align	8
	.align		8
.nv.constant4:
        /*0000*/ 	.dword	__assertfail
	.align		8
        /*0008*/ 	.dword	__unnamed_1
	.align		8
        /*0010*/ 	.dword	_ZN40_INTERNAL_faf9ec5a_4_k_cu_5a6ae200_197824cuda3std3__45__cpo5beginE
	.align		8
        /*0018*/ 	.dword	_ZN40_INTERNAL_faf9ec5a_4_k_cu_5a6ae200_197824cuda3std3__45__cpo3endE
	.align		8
        /*0020*/ 	.dword	_ZN40_INTERNAL_faf9ec5a_4_k_cu_5a6ae200_197824cuda3std3__45__cpo6cbeginE
	.align		8
        /*0028*/ 	.dword	_ZN40_INTERNAL_faf9ec5a_4_k_cu_5a6ae200_197824cuda3std3__45__cpo4cendE
	.align		8
        /*0030*/ 	.dword	_ZN40_INTERNAL_faf9ec5a_4_k_cu_5a6ae200_197824cuda3std3__442_GLOBAL__N__faf9ec5a_4_k_cu_5a6ae200_197826ignoreE
	.align		8
        /*0038*/ 	.dword	_ZN40_INTERNAL_faf9ec5a_4_k_cu_5a6ae200_197824cuda3std3__419piecewise_constructE
	.align		8
        /*0040*/ 	.dword	_ZN40_INTERNAL_faf9ec5a_4_k_cu_5a6ae200_197824cuda3std3__48in_placeE
	.align		8
        /*0048*/ 	.dword	_ZN40_INTERNAL_faf9ec5a_4_k_cu_5a6ae200_197824cuda3std6ranges3__45__cpo4swapE
	.align		8
        /*0050*/ 	.dword	_ZN40_INTERNAL_faf9ec5a_4_k_cu_5a6ae200_197824cuda3std6ranges3__45__cpo9iter_moveE
	.align		8
        /*0058*/ 	.dword	_ZN40_INTERNAL_faf9ec5a_4_k_cu_5a6ae200_197824cute7productE
	.align		8
        /*0060*/ 	.dword	_ZN40_INTERNAL_faf9ec5a_4_k_cu_5a6ae200_197824cute1_E
	.align		8
        /*0068*/ 	.dword	$str$22
	.align		8
        /*0070*/ 	.dword	$str$23


//--------------------- .text._ZN7cutlass13device_kernelINS_4gemm6kernel13GemmUniversalIN4cute5tupleIJiiiiEEENS1_10collective13CollectiveMmaINS1_34MainloopSm90TmaGmmaWarpSpecializedILi18ENS5_IJNS4_1CILi4EEENSA_ILi1EEESC_EEENS1_32KernelTmaWarpSpecializedPingpongEEENS5_IJNSA_ILi64EEENSA_ILi128EEENSA_ILi32EEEEEENS_10bfloat16_tENS5_IJlSC_lEEESK_SL_NS4_8TiledMMAINS4_8MMA_AtomIJNS4_4SM904GMMA28MMA_64x128x16_F32BF16BF16_SSILNSP_5MajorE0ELSR_0ELNSP_7ScaleInE1ELSS_1EEEEEENS4_6LayoutINS5_IJSC_SC_SC_EEENS5_IJNSA_ILi0EEESX_SX_EEEEENS5_IJNS4_10UnderscoreES10_S10_EEEEENS4_13SM90_TMA_LOADENS4_14ComposedLayoutINS4_7SwizzleILi2ELi4ELi3EEENS4_18smem_ptr_flag_bitsILi16EEENSV_INS5_IJNSA_ILi8EEESI_EEENS5_IJSI_SC_EEEEEEEvNS4_8identityENS4_23SM90_TMA_LOAD_MULTICASTES1D_vS1E_EENS_8epilogue10collective6detail29Sm90TmaWarpSpecializedAdapterINS1I_15DefaultEpilogueISK_SL_SL_NS1H_6thread17LinearCombinationISK_Li1EffLNS1M_9ScaleType4KindE0ELNS_15FloatRoundStyleE2ESK_EENS1_15EpilogueDefaultEEEEEvvEEEEvNT_6ParamsE --------------------------
	.section	.text._ZN7cutlass13device_kernelINS_4gemm6kernel13GemmUniversalIN4cute5tupleIJiiiiEEENS1_10collective13CollectiveMmaINS1_34MainloopSm90TmaGmmaWarpSpecializedILi18ENS5_IJNS4_1CILi4EEENSA_ILi1EEESC_EEENS1_32KernelTmaWarpSpecializedPingpongEEENS5_IJNSA_ILi64EEENSA_ILi128EEENSA_ILi32EEEEEENS_10bfloat16_tENS5_IJlSC_lEEESK_SL_NS4_8TiledMMAINS4_8MMA_AtomIJNS4_4SM904GMMA28MMA_64x128x16_F32BF16BF16_SSILNSP_5MajorE0ELSR_0ELNSP_7ScaleInE1ELSS_1EEEEEENS4_6LayoutINS5_IJSC_SC_SC_EEENS5_IJNSA_ILi0EEESX_SX_EEEEENS5_IJNS4_10UnderscoreES10_S10_EEEEENS4_13SM90_TMA_LOADENS4_14ComposedLayoutINS4_7SwizzleILi2ELi4ELi3EEENS4_18smem_ptr_flag_bitsILi16EEENSV_INS5_IJNSA_ILi8EEESI_EEENS5_IJSI_SC_EEEEEEEvNS4_8identityENS4_23SM90_TMA_LOAD_MULTICASTES1D_vS1E_EENS_8epilogue10collective6detail29Sm90TmaWarpSpecializedAdapterINS1I_15DefaultEpilogueISK_SL_SL_NS1H_6thread17LinearCombinationISK_Li1EffLNS1M_9ScaleType4KindE0ELNS_15FloatRoundStyleE2ESK_EENS1_15EpilogueDefaultEEEEEvvEEEEvNT_6ParamsE,"ax",@progbits
	.align	128
.text._ZN7cutlass13device_kernelINS_4gemm6kernel13GemmUniversalIN4cute5tupleIJiiiiEEENS1_10collective13CollectiveMmaINS1_34MainloopSm90TmaGmmaWarpSpecializedILi18ENS5_IJNS4_1CILi4EEENSA_ILi1EEESC_EEENS1_32KernelTmaWarpSpecializedPingpongEEENS5_IJNSA_ILi64EEENSA_ILi128EEENSA_ILi32EEEEEENS_10bfloat16_tENS5_IJlSC_lEEESK_SL_NS4_8TiledMMAINS4_8MMA_AtomIJNS4_4SM904GMMA28MMA_64x128x16_F32BF16BF16_SSILNSP_5MajorE0ELSR_0ELNSP_7ScaleInE1ELSS_1EEEEEENS4_6LayoutINS5_IJSC_SC_SC_EEENS5_IJNSA_ILi0EEESX_SX_EEEEENS5_IJNS4_10UnderscoreES10_S10_EEEEENS4_13SM90_TMA_LOADENS4_14ComposedLayoutINS4_7SwizzleILi2ELi4ELi3EEENS4_18smem_ptr_flag_bitsILi16EEENSV_INS5_IJNSA_ILi8EEESI_EEENS5_IJSI_SC_EEEEEEEvNS4_8identityENS4_23SM90_TMA_LOAD_MULTICASTES1D_vS1E_EENS_8epilogue10collective6detail29Sm90TmaWarpSpecializedAdapterINS1I_15DefaultEpilogueISK_SL_SL_NS1H_6thread17LinearCombinationISK_Li1EffLNS1M_9ScaleType4KindE0ELNS_15FloatRoundStyleE2ESK_EENS1_15EpilogueDefaultEEEEEvvEEEEvNT_6ParamsE:
        .type           _ZN7cutlass13device_kernelINS_4gemm6kernel13GemmUniversalIN4cute5tupleIJiiiiEEENS1_10collective13CollectiveMmaINS1_34MainloopSm90TmaGmmaWarpSpecializedILi18ENS5_IJNS4_1CILi4EEENSA_ILi1EEESC_EEENS1_32KernelTmaWarpSpecializedPingpongEEENS5_IJNSA_ILi64EEENSA_ILi128EEENSA_ILi32EEEEEENS_10bfloat16_tENS5_IJlSC_lEEESK_SL_NS4_8TiledMMAINS4_8MMA_AtomIJNS4_4SM904GMMA28MMA_64x128x16_F32BF16BF16_SSILNSP_5MajorE0ELSR_0ELNSP_7ScaleInE1ELSS_1EEEEEENS4_6LayoutINS5_IJSC_SC_SC_EEENS5_IJNSA_ILi0EEESX_SX_EEEEENS5_IJNS4_10UnderscoreES10_S10_EEEEENS4_13SM90_TMA_LOADENS4_14ComposedLayoutINS4_7SwizzleILi2ELi4ELi3EEENS4_18smem_ptr_flag_bitsILi16EEENSV_INS5_IJNSA_ILi8EEESI_EEENS5_IJSI_SC_EEEEEEEvNS4_8identityENS4_23SM90_TMA_LOAD_MULTICASTES1D_vS1E_EENS_8epilogue10collective6detail29Sm90TmaWarpSpecializedAdapterINS1I_15DefaultEpilogueISK_SL_SL_NS1H_6thread17LinearCombinationISK_Li1EffLNS1M_9ScaleType4KindE0ELNS_15FloatRoundStyleE2ESK_EENS1_15EpilogueDefaultEEEEEvvEEEEvNT_6ParamsE,@function
        .size           _ZN7cutlass13device_kernelINS_4gemm6kernel13GemmUniversalIN4cute5tupleIJiiiiEEENS1_10collective13CollectiveMmaINS1_34MainloopSm90TmaGmmaWarpSpecializedILi18ENS5_IJNS4_1CILi4EEENSA_ILi1EEESC_EEENS1_32KernelTmaWarpSpecializedPingpongEEENS5_IJNSA_ILi64EEENSA_ILi128EEENSA_ILi32EEEEEENS_10bfloat16_tENS5_IJlSC_lEEESK_SL_NS4_8TiledMMAINS4_8MMA_AtomIJNS4_4SM904GMMA28MMA_64x128x16_F32BF16BF16_SSILNSP_5MajorE0ELSR_0ELNSP_7ScaleInE1ELSS_1EEEEEENS4_6LayoutINS5_IJSC_SC_SC_EEENS5_IJNSA_ILi0EEESX_SX_EEEEENS5_IJNS4_10UnderscoreES10_S10_EEEEENS4_13SM90_TMA_LOADENS4_14ComposedLayoutINS4_7SwizzleILi2ELi4ELi3EEENS4_18smem_ptr_flag_bitsILi16EEENSV_INS5_IJNSA_ILi8EEESI_EEENS5_IJSI_SC_EEEEEEEvNS4_8identityENS4_23SM90_TMA_LOAD_MULTICASTES1D_vS1E_EENS_8epilogue10collective6detail29Sm90TmaWarpSpecializedAdapterINS1I_15DefaultEpilogueISK_SL_SL_NS1H_6thread17LinearCombinationISK_Li1EffLNS1M_9ScaleType4KindE0ELNS_15FloatRoundStyleE2ESK_EENS1_15EpilogueDefaultEEEEEvvEEEEvNT_6ParamsE,(.L_x_230 - _ZN7cutlass13device_kernelINS_4gemm6kernel13GemmUniversalIN4cute5tupleIJiiiiEEENS1_10collective13CollectiveMmaINS1_34MainloopSm90TmaGmmaWarpSpecializedILi18ENS5_IJNS4_1CILi4EEENSA_ILi1EEESC_EEENS1_32KernelTmaWarpSpecializedPingpongEEENS5_IJNSA_ILi64EEENSA_ILi128EEENSA_ILi32EEEEEENS_10bfloat16_tENS5_IJlSC_lEEESK_SL_NS4_8TiledMMAINS4_8MMA_AtomIJNS4_4SM904GMMA28MMA_64x128x16_F32BF16BF16_SSILNSP_5MajorE0ELSR_0ELNSP_7ScaleInE1ELSS_1EEEEEENS4_6LayoutINS5_IJSC_SC_SC_EEENS5_IJNSA_ILi0EEESX_SX_EEEEENS5_IJNS4_10UnderscoreES10_S10_EEEEENS4_13SM90_TMA_LOADENS4_14ComposedLayoutINS4_7SwizzleILi2ELi4ELi3EEENS4_18smem_ptr_flag_bitsILi16EEENSV_INS5_IJNSA_ILi8EEESI_EEENS5_IJSI_SC_EEEEEEEvNS4_8identityENS4_23SM90_TMA_LOAD_MULTICASTES1D_vS1E_EENS_8epilogue10collective6detail29Sm90TmaWarpSpecializedAdapterINS1I_15DefaultEpilogueISK_SL_SL_NS1H_6thread17LinearCombinationISK_Li1EffLNS1M_9ScaleType4KindE0ELNS_15FloatRoundStyleE2ESK_EENS1_15EpilogueDefaultEEEEEvvEEEEvNT_6ParamsE)
        .other          _ZN7cutlass13device_kernelINS_4gemm6kernel13GemmUniversalIN4cute5tupleIJiiiiEEENS1_10collective13CollectiveMmaINS1_34MainloopSm90TmaGmmaWarpSpecializedILi18ENS5_IJNS4_1CILi4EEENSA_ILi1EEESC_EEENS1_32KernelTmaWarpSpecializedPingpongEEENS5_IJNSA_ILi64EEENSA_ILi128EEENSA_ILi32EEEEEENS_10bfloat16_tENS5_IJlSC_lEEESK_SL_NS4_8TiledMMAINS4_8MMA_AtomIJNS4_4SM904GMMA28MMA_64x128x16_F32BF16BF16_SSILNSP_5MajorE0ELSR_0ELNSP_7ScaleInE1ELSS_1EEEEEENS4_6LayoutINS5_IJSC_SC_SC_EEENS5_IJNSA_ILi0EEESX_SX_EEEEENS5_IJNS4_10UnderscoreES10_S10_EEEEENS4_13SM90_TMA_LOADENS4_14ComposedLayoutINS4_7SwizzleILi2ELi4ELi3EEENS4_18smem_ptr_flag_bitsILi16EEENSV_INS5_IJNSA_ILi8EEESI_EEENS5_IJSI_SC_EEEEEEEvNS4_8identityENS4_23SM90_TMA_LOAD_MULTICASTES1D_vS1E_EENS_8epilogue10collective6detail29Sm90TmaWarpSpecializedAdapterINS1I_15DefaultEpilogueISK_SL_SL_NS1H_6thread17LinearCombinationISK_Li1EffLNS1M_9ScaleType4KindE0ELNS_15FloatRoundStyleE2ESK_EENS1_15EpilogueDefaultEEEEEvvEEEEvNT_6ParamsE,@"STO_CUDA_ENTRY STV_DEFAULT"
_ZN7cutlass13device_kernelINS_4gemm6kernel13GemmUniversalIN4cute5tupleIJiiiiEEENS1_10collective13CollectiveMmaINS1_34MainloopSm90TmaGmmaWarpSpecializedILi18ENS5_IJNS4_1CILi4EEENSA_ILi1EEESC_EEENS1_32KernelTmaWarpSpecializedPingpongEEENS5_IJNSA_ILi64EEENSA_ILi128EEENSA_ILi32EEEEEENS_10bfloat16_tENS5_IJlSC_lEEESK_SL_NS4_8TiledMMAINS4_8MMA_AtomIJNS4_4SM904GMMA28MMA_64x128x16_F32BF16BF16_SSILNSP_5MajorE0ELSR_0ELNSP_7ScaleInE1ELSS_1EEEEEENS4_6LayoutINS5_IJSC_SC_SC_EEENS5_IJNSA_ILi0EEESX_SX_EEEEENS5_IJNS4_10UnderscoreES10_S10_EEEEENS4_13SM90_TMA_LOADENS4_14ComposedLayoutINS4_7SwizzleILi2ELi4ELi3EEENS4_18smem_ptr_flag_bitsILi16EEENSV_INS5_IJNSA_ILi8EEESI_EEENS5_IJSI_SC_EEEEEEEvNS4_8identityENS4_23SM90_TMA_LOAD_MULTICASTES1D_vS1E_EENS_8epilogue10collective6detail29Sm90TmaWarpSpecializedAdapterINS1I_15DefaultEpilogueISK_SL_SL_NS1H_6thread17LinearCombinationISK_Li1EffLNS1M_9ScaleType4KindE0ELNS_15FloatRoundStyleE2ESK_EENS1_15EpilogueDefaultEEEEEvvEEEEvNT_6ParamsE:
[----:B------:R-:W0:Y:S02]  /*0000*/  LDC R1, c[0x0][0x28] ;  /* 0x00000a00ff017b82 */ /* 0x000e240000000800 */
[----:B0-----:R-:W-:Y:S01]  /*0010*/  VIADD R1, R1, 0xfffffff8 ;  /* 0xfffffff801017836 */ /* 0x001fe20000000000 */
[----:B------:R-:W0:Y:S01]  /*0020*/  S2R R4, SR_TID.X ;  /* 0x0000000000047919 */ /* 0x000e220000002100 */
[----:B------:R-:W-:Y:S01]  /*0030*/  ELECT P0, URZ, PT ;  /* 0x00000000003f782f */ /* 0x000fe20003800000 */
[----:B------:R-:W-:Y:S01]  /*0040*/  BSSY B0, `(.L_x_0) ;  /* 0x000000f000007945 */ /* 0x000fe20003800000 */
[--C-:B0-----:R-:W-:Y:S02]  /*0050*/  SHF.R.U32.HI R2, RZ, 0x5, R4.reuse ;  /* 0x00000005ff027819 */ /* 0x101fe40000011604 */
[----:B------:R-:W-:-:S03]  /*0060*/  SHF.R.U32.HI R7, RZ, 0x7, R4 ;  /* 0x00000007ff077819 */ /* 0x000fc60000011604 */
[----:B------:R-:W0:Y:S04]  /*0070*/  SHFL.IDX PT, R5, R2, RZ, 0x1f ;  /* 0x00001fff02057589 */ /* 0x000e2800000e0000 */
[----:B------:R1:W2:Y:S01]  /*0080*/  SHFL.IDX PT, R10, R7, RZ, 0x1f ;  /* 0x00001fff070a7589 */ /* 0x0002a200000e0000 */
[----:B0-----:R-:W-:-:S13]  /*0090*/  ISETP.NE.OR P0, PT, R5, RZ, !P0 ;  /* 0x000000ff0500720c */ /* 0x001fda0004705670 */
[----:B-12---:R-:W-:Y:S05]  /*00a0*/  @P0 BRA `(.L_x_1) ;  /* 0x0000000000200947 */ /* 0x006fea0003800000 */
[----:B------:R-:W-:Y:S02]  /*00b0*/  ULDC.64 UR4, c[0x0][0x198] ;  /* 0x0000660000047ab9 */ /* 0x000fe40000000a00 */
[----:B------:R-:W-:Y:S02]  /*00c0*/  UIADD3 UR6, UP0, UR4, 0xf0, URZ ;  /* 0x000000f004067890 */ /* 0x000fe4000ff1e03f */
[----:B------:R-:W-:Y:S02]  /*00d0*/  UIADD3 UR4, UP1, UR4, 0x1f0, URZ ;  /* 0x000001f004047890 */ /* 0x000fe4000ff3e03f */
[----:B------:R-:W-:Y:S02]  /*00e0*/  UIADD3.X UR7, URZ, UR5, URZ, UP0, !UPT ;  /* 0x000000053f077290 */ /* 0x000fe400087fe43f */
[----:B------:R-:W-:-:S07]  /*00f0*/  UIADD3.X UR5, URZ, UR5, URZ, UP1, !UPT ;  /* 0x000000053f057290 */ /* 0x000fce0008ffe43f */
[----:B------:R0:W-:Y:S02]  /*0100*/  UTMACCTL.PF [UR6] ;  /* 0x00000000060079b9 */ /* 0x0001e40008040000 */
[----:B------:R0:W-:Y:S02]  /*0110*/  UTMACCTL.PF [UR4] ;  /* 0x00000000040079b9 */ /* 0x0001e40008040000 */
[----:B0-----:R-:W-:Y:S01]  /*0120*/  NOP ;  /* 0x0000000000007918 */ /* 0x001fe20000000000 */
.L_x_1:
[----:B------:R-:W-:Y:S05]  /*0130*/  BSYNC B0 ;  /* 0x0000000000007941 */ /* 0x000fea0003800000 */
.L_x_0:
[----:B------:R-:W0:Y:S01]  /*0140*/  SHFL.IDX PT, R8, R2, RZ, 0x1f ;  /* 0x00001fff02087589 */ /* 0x000e2200000e0000 */
[----:B------:R-:W-:-:S04]  /*0150*/  SHF.R.S32.HI R3, RZ, 0x1f, R4 ;  /* 0x0000001fff037819 */ /* 0x000fc80000011404 */
[----:B------:R-:W-:-:S04]  /*0160*/  LEA.HI R3, R3, R4, RZ, 0x7 ;  /* 0x0000000403037211 */ /* 0x000fc800078f38ff */
[----:B------:R-:W-:-:S05]  /*0170*/  LOP3.LUT R3, R3, 0xffffff80, RZ, 0xc0, !PT ;  /* 0xffffff8003037812 */ /* 0x000fca00078ec0ff */
[----:B------:R-:W-:Y:S01]  /*0180*/  IMAD.IADD R3, R4, 0x1, -R3 ;  /* 0x0000000104037824 */ /* 0x000fe200078e0a03 */
[----:B0-----:R-:W-:-:S13]  /*0190*/  ISETP.NE.AND P0, PT, R8, RZ, PT ;  /* 0x000000ff0800720c */ /* 0x001fda0003f05270 */
[----:B------:R-:W-:Y:S05]  /*01a0*/  @P0 BRA `(.L_x_2) ;  /* 0x0000000000d40947 */ /* 0x000fea0003800000 */
[----:B------:R-:W-:Y:S01]  /*01b0*/  ELECT P0, URZ, PT ;  /* 0x00000000003f782f */ /* 0x000fe20003800000 */
[----:B------:R-:W-:-:S12]  /*01c0*/  BSSY B0, `(.L_x_2) ;  /* 0x0000033000007945 */ /* 0x000fd80003800000 */
[----:B------:R-:W-:Y:S05]  /*01d0*/  @!P0 BRA `(.L_x_3) ;  /* 0x0000000000c48947 */ /* 0x000fea0003800000 */
[----:B------:R-:W0:Y:S01]  /*01e0*/  S2UR UR8, SR_CgaCtaId ;  /* 0x00000000000879c3 */ /* 0x000e220000008800 */
[----:B------:R-:W-:Y:S01]  /*01f0*/  UMOV UR4, 0x400 ;  /* 0x0000040000047882 */ /* 0x000fe20000000000 */
[----:B------:R-:W-:Y:S01]  /*0200*/  UMOV UR5, 0x1 ;  /* 0x0000000100057882 */ /* 0x000fe20000000000 */
[----:B------:R-:W-:Y:S02]  /*0210*/  UMOV UR6, 0x4 ;  /* 0x0000000400067882 */ /* 0x000fe40000000000 */
[----:B------:R-:W-:-:S04]  /*0220*/  UIADD3 UR6, -UR6, 0x100000, URZ ;  /* 0x0010000006067890 */ /* 0x000fc8000fffe13f */
[----:B------:R-:W-:Y:S02]  /*0230*/  USHF.L.U32 UR7, UR6, 0xb, URZ ;  /* 0x0000000b06077899 */ /* 0x000fe4000800063f */
[----:B------:R-:W-:Y:S02]  /*0240*/  USHF.L.U32 UR6, UR6, 0x1, URZ ;  /* 0x0000000106067899 */ /* 0x000fe4000800063f */
[----:B0-----:R-:W-:Y:S02]  /*0250*/  ULEA UR8, UR8, UR4, 0x18 ;  /* 0x0000000408087291 */ /* 0x001fe4000f8ec03f */
[----:B------:R-:W-:-:S04]  /*0260*/  UIADD3 UR4, -UR5, 0x100000, URZ ;  /* 0x0010000005047890 */ /* 0x000fc8000fffe13f */
[----:B------:R-:W-:Y:S02]  /*0270*/  USHF.L.U32 UR5, UR4, 0xb, URZ ;  /* 0x0000000b04057899 */ /* 0x000fe4000800063f */
[----:B------:R-:W-:Y:S01]  /*0280*/  USHF.L.U32 UR4, UR4, 0x1, URZ ;  /* 0x0000000104047899 */ /* 0x000fe2000800063f */
[----:B------:R-:W0:Y:S11]  /*0290*/  FENCE.VIEW.ASYNC.S ;  /* 0x00000000000073c6 */ /* 0x000e360000000000 */
[----:B0-----:R0:W1:Y:S01]  /*02a0*/  SYNCS.EXCH.64 URZ, [UR8], UR4 ;  /* 0x00000004083f75b2 */ /* 0x0010620008000100 */
[----:B------:R0:W2:Y:S01]  /*02b0*/  SYNCS.EXCH.64 URZ, [UR8+0x90], UR6 ;  /* 0x00009006083f75b2 */ /* 0x0000a20008000100 */
[----:B------:R0:W3:Y:S01]  /*02c0*/  SYNCS.EXCH.64 URZ, [UR8+0x8], UR4 ;  /* 0x00000804083f75b2 */ /* 0x0000e20008000100 */
[----:B------:R0:W4:Y:S01]  /*02d0*/  SYNCS.EXCH.64 URZ, [UR8+0x98], UR6 ;  /* 0x00009806083f75b2 */ /* 0x0001220008000100 */
[----:B------:R0:W0:Y:S01]  /*02e0*/  SYNCS.EXCH.64 URZ, [UR8+0x10], UR4 ;  /* 0x00001004083f75b2 */ /* 0x0000220008000100 */
        /* <DEDUP_REMOVED lines=31> */
[----:B-1234-:R-:W-:Y:S01]  /*04e0*/  NOP ;  /* 0x0000000000007918 */ /* 0x01efe20000000000 */
.L_x_3:
[----:B0-----:R-:W-:Y:S05]  /*04f0*/  BSYNC B0 ;  /* 0x0000000000007941 */ /* 0x001fea0003800000 */
.L_x_2:
[----:B------:R-:W0:Y:S01]  /*0500*/  S2UR UR12, SR_CTAID.X ;  /* 0x00000000000c79c3 */ /* 0x000e220000002500 */
[----:B------:R-:W-:Y:S01]  /*0510*/  SHF.R.S32.HI R0, RZ, 0x1f, R3 ;  /* 0x0000001fff007819 */ /* 0x000fe20000011403 */
[----:B------:R-:W1:Y:S01]  /*0520*/  SHFL.IDX PT, R15, R2, RZ, 0x1f ;  /* 0x00001fff020f7589 */ /* 0x000e6200000e0000 */
[----:B------:R-:W-:Y:S02]  /*0530*/  SHF.R.S32.HI R11, RZ, 0x1f, R8 ;  /* 0x0000001fff0b7819 */ /* 0x000fe40000011408 */
[----:B------:R-:W-:Y:S02]  /*0540*/  ELECT P0, URZ, PT ;  /* 0x00000000003f782f */ /* 0x000fe40003800000 */
[----:B------:R-:W-:Y:S01]  /*0550*/  LEA.HI R6, R0, R3, RZ, 0x3 ;  /* 0x0000000300067211 */ /* 0x000fe200078f18ff */
[----:B------:R2:W3:Y:S01]  /*0560*/  SHFL.IDX PT, R13, R2, RZ, 0x1f ;  /* 0x00001fff020d7589 */ /* 0x0004e200000e0000 */
[----:B------:R-:W-:Y:S02]  /*0570*/  LEA.HI R11, R11, R8, RZ, 0x2 ;  /* 0x000000080b0b7211 */ /* 0x000fe400078f10ff */
[----:B------:R-:W-:-:S02]  /*0580*/  ELECT P1, URZ, PT ;  /* 0x00000000003f782f */ /* 0x000fc40003820000 */
[--C-:B------:R-:W-:Y:S01]  /*0590*/  SHF.R.S32.HI R9, RZ, 0x3, R6.reuse ;  /* 0x00000003ff097819 */ /* 0x100fe20000011406 */
[----:B------:R-:W-:Y:S01]  /*05a0*/  ULDC UR4, c[0x0][0x150] ;  /* 0x0000540000047ab9 */ /* 0x000fe20000000800 */
[----:B------:R-:W-:Y:S01]  /*05b0*/  SHF.R.S32.HI R12, RZ, 0x1f, R6 ;  /* 0x0000001fff0c7819 */ /* 0x000fe20000011406 */
[----:B------:R-:W4:Y:S01]  /*05c0*/  LDC R14, c[0x0][0x140] ;  /* 0x00005000ff0e7b82 */ /* 0x000f220000000800 */
[----:B------:R-:W5:Y:S01]  /*05d0*/  S2R R6, SR_CTAID.Y ;  /* 0x0000000000067919 */ /* 0x000f620000002600 */
[----:B------:R-:W-:Y:S01]  /*05e0*/  LOP3.LUT R11, R11, 0x3ffffffc, RZ, 0xc0, !PT ;  /* 0x3ffffffc0b0b7812 */ /* 0x000fe200078ec0ff */
[----:B------:R-:W-:Y:S01]  /*05f0*/  UMOV UR11, 0x80 ;  /* 0x00000080000b7882 */ /* 0x000fe20000000000 */
[----:B------:R-:W-:Y:S01]  /*0600*/  LEA.HI R12, R12, R9, RZ, 0x2 ;  /* 0x000000090c0c7211 */ /* 0x000fe200078f10ff */
[----:B------:R-:W-:Y:S01]  /*0610*/  NOP ;  /* 0x0000000000007918 */ /* 0x000fe20000000000 */
[----:B--2---:R-:W-:Y:S01]  /*0620*/  SHF.R.S32.HI R2, RZ, 0x1f, R5 ;  /* 0x0000001fff027819 */ /* 0x004fe20000011405 */
[----:B------:R-:W-:Y:S01]  /*0630*/  IMAD.IADD R11, R8, 0x1, -R11 ;  /* 0x00000001080b7824 */ /* 0x000fe200078e0a0b */
[----:B------:R-:W-:Y:S01]  /*0640*/  LOP3.LUT R12, R12, 0xfffffffc, RZ, 0xc0, !PT ;  /* 0xfffffffc0c0c7812 */ /* 0x000fe200078ec0ff */
[----:B------:R-:W2:Y:S01]  /*0650*/  LDC R25, c[0x0][0x148] ;  /* 0x00005200ff197b82 */ /* 0x000ea20000000800 */
[----:B------:R-:W-:Y:S01]  /*0660*/  LEA.HI R2, R2, R5, RZ, 0x2 ;  /* 0x0000000502027211 */ /* 0x000fe200078f10ff */
[----:B------:R-:W-:Y:S01]  /*0670*/  NOP ;  /* 0x0000000000007918 */ /* 0x000fe20000000000 */
[C---:B------:R-:W-:Y:S01]  /*0680*/  VIADD R35, R10.reuse, 0xffffffff ;  /* 0xffffffff0a237836 */ /* 0x040fe20000000000 */
[----:B------:R-:W-:Y:S01]  /*0690*/  ISETP.NE.AND P3, PT, R10, RZ, PT ;  /* 0x000000ff0a00720c */ /* 0x000fe20003f65270 */
[----:B------:R-:W-:Y:S01]  /*06a0*/  IMAD.IADD R12, R9, 0x1, -R12 ;  /* 0x00000001090c7824 */ /* 0x000fe200078e0a0c */
[----:B0-----:R-:W-:Y:S01]  /*06b0*/  I2FP.F32.U32 R9, UR12 ;  /* 0x0000000c00097c45 */ /* 0x001fe20008201000 */
[----:B------:R-:W-:Y:S01]  /*06c0*/  IMAD.MOV.U32 R89, RZ, RZ, 0x1 ;  /* 0x00000001ff597424 */ /* 0x000fe200078e00ff */
[----:B-1----:R-:W-:Y:S01]  /*06d0*/  ISETP.NE.OR P0, PT, R15, RZ, !P0 ;  /* 0x000000ff0f00720c */ /* 0x002fe20004705670 */
[----:B------:R-:W-:Y:S01]  /*06e0*/  IMAD R11, R11, 0x4, R12 ;  /* 0x000000040b0b7824 */ /* 0x000fe200078e020c */
[----:B---3--:R-:W-:Y:S01]  /*06f0*/  ISETP.NE.OR P1, PT, R13, RZ, !P1 ;  /* 0x000000ff0d00720c */ /* 0x008fe20004f25670 */
[----:B------:R-:W-:Y:S01]  /*0700*/  FMUL R9, R9, UR4 ;  /* 0x0000000409097c20 */ /* 0x000fe20008400000 */
[----:B------:R-:W0:Y:S01]  /*0710*/  LDC R13, c[0x0][0x144] ;  /* 0x00005100ff0d7b82 */ /* 0x000e220000000800 */
[----:B------:R-:W-:Y:S01]  /*0720*/  LOP3.LUT R2, R2, 0xfffffffc, RZ, 0xc0, !PT ;  /* 0xfffffffc02027812 */ /* 0x000fe200078ec0ff */
[----:B------:R-:W-:Y:S01]  /*0730*/  ULDC UR4, c[0x0][0x154] ;  /* 0x0000550000047ab9 */ /* 0x000fe20000000800 */
[----:B------:R-:W-:Y:S01]  /*0740*/  SHF.R.S32.HI R8, RZ, 0x1f, R11 ;  /* 0x0000001fff087819 */ /* 0x000fe2000001140b */
[----:B------:R-:W-:Y:S01]  /*0750*/  IMAD.SHL.U32 R88, R11, 0x4, RZ ;  /* 0x000000040b587824 */ /* 0x000fe200078e00ff */
[----:B------:R-:W1:Y:S01]  /*0760*/  F2I.U32.TRUNC.NTZ R9, R9 ;  /* 0x0000000900097305 */ /* 0x000e62000020f000 */
[----:B------:R-:W-:Y:S01]  /*0770*/  IMAD.IADD R5, R5, 0x1, -R2 ;  /* 0x0000000105057824 */ /* 0x000fe200078e0a02 */
[----:B------:R-:W-:-:S02]  /*0780*/  LEA.HI R8, R8, R11, RZ, 0x2 ;  /* 0x0000000b08087211 */ /* 0x000fc400078f10ff */
[----:B------:R-:W-:Y:S01]  /*0790*/  VOTEU.ALL UP2, P0 ;  /* 0x00000000003f7886 */ /* 0x000fe20000040000 */
[----:B------:R-:W-:Y:S01]  /*07a0*/  LOP3.LUT R88, R11, 0xc, R88, 0x78, !PT ;  /* 0x0000000c0b587812 */ /* 0x000fe200078e7858 */
[----:B------:R-:W-:Y:S01]  /*07b0*/  VOTEU.ALL UP3, P1 ;  /* 0x00000000003f7886 */ /* 0x000fe20000860000 */
[----:B-----5:R-:W-:Y:S01]  /*07c0*/  I2FP.F32.U32 R2, R6 ;  /* 0x0000000600027245 */ /* 0x020fe20000201000 */
[----:B------:R-:W-:Y:S01]  /*07d0*/  VOTEU.ALL UP4, P1 ;  /* 0x00000000003f7886 */ /* 0x000fe20000880000 */
[----:B------:R-:W3:Y:S01]  /*07e0*/  @!UP2 S2UR UR7, SR_CgaCtaId ;  /* 0x000000000007a9c3 */ /* 0x000ee20000008800 */
[----:B------:R-:W-:Y:S01]  /*07f0*/  LOP3.LUT R8, R8, 0xfffffffc, RZ, 0xc0, !PT ;  /* 0xfffffffc08087812 */ /* 0x000fe200078ec0ff */
[----:B------:R-:W-:Y:S01]  /*0800*/  @!UP2 UMOV UR6, 0x400 ;  /* 0x000004000006a882 */ /* 0x000fe20000000000 */
[----:B------:R-:W-:Y:S01]  /*0810*/  FMUL R2, R2, UR4 ;  /* 0x0000000402027c20 */ /* 0x000fe20008400000 */
[----:B------:R-:W-:Y:S01]  /*0820*/  UMOV UR4, 0x20 ;  /* 0x0000002000047882 */ /* 0x000fe20000000000 */
[----:B------:R-:W-:Y:S01]  /*0830*/  @!UP3 UMOV UR9, 0x400 ;  /* 0x000004000009b882 */ /* 0x000fe20000000000 */
[----:B-1----:R-:W-:Y:S01]  /*0840*/  IMAD.MOV R12, RZ, RZ, -R9 ;  /* 0x000000ffff0c7224 */ /* 0x002fe200078e0a09 */
[----:B------:R-:W-:-:S04]  /*0850*/  @!UP2 UIADD3 UR4, -UR4, 0x100000, URZ ;  /* 0x001000000404a890 */ /* 0x000fc8000fffe13f */
[----:B------:R-:W-:Y:S02]  /*0860*/  @!UP2 USHF.L.U32 UR5, UR4, 0xb, URZ ;  /* 0x0000000b0405a899 */ /* 0x000fe4000800063f */
[----:B------:R-:W-:Y:S01]  /*0870*/  @!UP2 USHF.L.U32 UR4, UR4, 0x1, URZ ;  /* 0x000000010404a899 */ /* 0x000fe2000800063f */
[----:B------:R-:W1:Y:S01]  /*0880*/  @!UP3 S2UR UR10, SR_CgaCtaId ;  /* 0x00000000000ab9c3 */ /* 0x000e620000008800 */
[----:B------:R-:W-:Y:S01]  /*0890*/  IMAD.IADD R8, R11, 0x1, -R8 ;  /* 0x000000010b087824 */ /* 0x000fe200078e0a08 */
[----:B------:R-:W5:Y:S01]  /*08a0*/  F2I.U32.TRUNC.NTZ R2, R2 ;  /* 0x0000000200027305 */ /* 0x000f62000020f000 */
[----:B0-----:R-:W-:Y:S01]  /*08b0*/  IMAD R21, R13, R12, UR12 ;  /* 0x0000000c0d157e24 */ /* 0x001fe2000f8e020c */
[----:B------:R-:W-:Y:S01]  /*08c0*/  VOTEU.ALL UP5, P1 ;  /* 0x00000000003f7886 */ /* 0x000fe200008a0000 */
[----:B----4-:R-:W-:Y:S01]  /*08d0*/  ISETP.EQ.U32.AND P2, PT, R14, 0x1, PT ;  /* 0x000000010e00780c */ /* 0x010fe20003f42070 */
[----:B------:R-:W-:Y:S01]  /*08e0*/  VOTEU.ALL UP0, P0 ;  /* 0x00000000003f7886 */ /* 0x000fe20000000000 */
[----:B------:R-:W-:Y:S01]  /*08f0*/  VOTEU.ALL UP1, P0 ;  /* 0x00000000003f7886 */ /* 0x000fe20000020000 */
[----:B------:R-:W-:Y:S01]  /*0900*/  ISETP.NE.AND P4, PT, R8, R21, PT ;  /* 0x000000150800720c */ /* 0x000fe20003f85270 */
[----:B------:R0:W4:Y:S01]  /*0910*/  SHFL.IDX PT, R14, R7, RZ, 0x1f ;  /* 0x00001fff070e7589 */ /* 0x00012200000e0000 */
[----:B------:R-:W-:-:S02]  /*0920*/  LOP3.LUT P0, RZ, R3, 0x7, RZ, 0xc0, !PT ;  /* 0x0000000703ff7812 */ /* 0x000fc4000780c0ff */
[----:B------:R-:W-:Y:S02]  /*0930*/  ISETP.GE.U32.AND P6, PT, R35, 0x2, PT ;  /* 0x000000022300780c */ /* 0x000fe40003fc6070 */
[----:B------:R-:W-:Y:S01]  /*0940*/  ISETP.LT.U32.AND P0, PT, R88, 0x4, !P0 ;  /* 0x000000045800780c */ /* 0x000fe20004701070 */
[----:B---3--:R-:W-:Y:S01]  /*0950*/  @!UP2 ULEA UR8, UR7, UR6, 0x18 ;  /* 0x000000060708a291 */ /* 0x008fe2000f8ec03f */
[----:B-----5:R-:W-:Y:S01]  /*0960*/  IMAD.MOV R20, RZ, RZ, -R2 ;  /* 0x000000ffff147224 */ /* 0x020fe200078e0a02 */
[----:B------:R-:W-:-:S04]  /*0970*/  @!UP3 UIADD3 UR6, -UR11, 0x100000, URZ ;  /* 0x001000000b06b890 */ /* 0x000fc8000fffe13f */
[----:B------:R-:W-:Y:S02]  /*0980*/  @!UP3 USHF.L.U32 UR7, UR6, 0xb, URZ ;  /* 0x0000000b0607b899 */ /* 0x000fe4000800063f */
[----:B------:R-:W-:Y:S01]  /*0990*/  @!UP3 USHF.L.U32 UR6, UR6, 0x1, URZ ;  /* 0x000000010606b899 */ /* 0x000fe2000800063f */
[----:B------:R-:W-:Y:S01]  /*09a0*/  VOTEU.ALL UP2, P1 ;  /* 0x00000000003f7886 */ /* 0x000fe20000840000 */
[----:B------:R-:W-:Y:S01]  /*09b0*/  @P4 SHF.R.S32.HI R9, RZ, 0x1f, R88 ;  /* 0x0000001fff094819 */ /* 0x000fe20000011458 */
[----:B--2---:R-:W-:Y:S01]  /*09c0*/  IMAD R2, R25, R20, R6 ;  /* 0x0000001419027224 */ /* 0x004fe200078e0206 */
[----:B-1----:R-:W-:Y:S02]  /*09d0*/  @!UP3 ULEA UR9, UR10, UR9, 0x18 ;  /* 0x000000090a09b291 */ /* 0x002fe4000f8ec03f */
[----:B------:R-:W-:Y:S01]  /*09e0*/  @P4 LEA.HI R9, R9, R88, RZ, 0x2 ;  /* 0x0000005809094211 */ /* 0x000fe200078f10ff */
[----:B------:R-:W-:Y:S01]  /*09f0*/  VOTEU.ALL UP3, P1 ;  /* 0x00000000003f7886 */ /* 0x000fe20000860000 */
[----:B------:R-:W-:Y:S01]  /*0a00*/  ISETP.NE.AND P1, PT, R5, 0x3, PT ;  /* 0x000000030500780c */ /* 0x000fe20003f25270 */
[----:B------:R-:W1:Y:S02]  /*0a10*/  FENCE.VIEW.ASYNC.S ;  /* 0x00000000000073c6 */ /* 0x000e640000000000 */
[----:B-1----:R0:W1:Y:S01]  /*0a20*/  @!UP0 SYNCS.EXCH.64 URZ, [UR8+0x150], UR4 ;  /* 0x00015004083f85b2 */ /* 0x0020620008000100 */
[----:B------:R-:W-:-:S02]  /*0a30*/  @P4 SHF.R.S32.HI R9, RZ, 0x2, R9 ;  /* 0x00000002ff094819 */ /* 0x000fc40000011409 */
[----:B------:R-:W-:Y:S02]  /*0a40*/  ISETP.EQ.OR P1, PT, R5, RZ, !P1 ;  /* 0x000000ff0500720c */ /* 0x000fe40004f22670 */
[----:B------:R-:W-:Y:S02]  /*0a50*/  @P4 ISETP.NE.AND P5, PT, R9, R2, PT ;  /* 0x000000020900420c */ /* 0x000fe40003fa5270 */
[----:B------:R-:W-:Y:S02]  /*0a60*/  ISETP.EQ.AND P1, PT, R10, RZ, P1 ;  /* 0x000000ff0a00720c */ /* 0x000fe40000f22270 */
[----:B------:R-:W-:Y:S02]  /*0a70*/  SEL R2, RZ, 0x1, !P0 ;  /* 0x00000001ff027807 */ /* 0x000fe40004000000 */
[----:B------:R-:W-:Y:S02]  /*0a80*/  @P4 SEL R89, RZ, 0x1, P5 ;  /* 0x00000001ff594807 */ /* 0x000fe40002800000 */
[----:B------:R-:W-:-:S02]  /*0a90*/  SEL R16, RZ, 0x1, !P1 ;  /* 0x00000001ff107807 */ /* 0x000fc40004800000 */
[----:B------:R-:W-:Y:S01]  /*0aa0*/  LOP3.LUT R89, R89, R2, RZ, 0xc0, !PT ;  /* 0x0000000259597212 */ /* 0x000fe200078ec0ff */
[----:B------:R0:W2:Y:S01]  /*0ab0*/  @!UP1 SYNCS.EXCH.64 URZ, [UR8+0x158], UR4 ;  /* 0x00015804083f95b2 */ /* 0x0000a20008000100 */
[----:B------:R-:W-:Y:S01]  /*0ac0*/  NOP ;  /* 0x0000000000007918 */ /* 0x000fe20000000000 */
[----:B------:R-:W-:Y:S01]  /*0ad0*/  SEL R16, R16, 0x2, P6 ;  /* 0x0000000210107807 */ /* 0x000fe20003000000 */
[----:B------:R0:W3:Y:S01]  /*0ae0*/  @!UP2 SYNCS.EXCH.64 URZ, [UR9+0x130], UR6 ;  /* 0x00013006093fa5b2 */ /* 0x0000e20008000100 */
[----:B------:R0:W0:Y:S01]  /*0af0*/  @!UP3 SYNCS.EXCH.64 URZ, [UR9+0x138], UR6 ;  /* 0x00013806093fb5b2 */ /* 0x0000220008000100 */
[----:B------:R0:W0:Y:S01]  /*0b00*/  @!UP4 SYNCS.EXCH.64 URZ, [UR9+0x140], UR6 ;  /* 0x00014006093fc5b2 */ /* 0x0000220008000100 */
[----:B------:R0:W0:Y:S01]  /*0b10*/  @!UP5 SYNCS.EXCH.64 URZ, [UR9+0x148], UR6 ;  /* 0x00014806093fd5b2 */ /* 0x0000220008000100 */
[----:B------:R-:W-:Y:S01]  /*0b20*/  NOP ;  /* 0x0000000000007918 */ /* 0x000fe20000000000 */
[----:B-1--4-:R-:W-:Y:S05]  /*0b30*/  @!P2 BRA `(.L_x_4) ;  /* 0x000000000008a947 */ /* 0x012fea0003800000 */
[----:B0-23--:R-:W-:Y:S01]  /*0b40*/  UCGABAR_ARV ;  /* 0x00000000000079c7 */ /* 0x00dfe20008000000 */
[----:B------:R-:W-:Y:S05]  /*0b50*/  BRA `(.L_x_5) ;  /* 0x0000000000047947 */ /* 0x000fea0003800000 */
.L_x_4:
[----:B0-23--:R-:W-:Y:S01]  /*0b60*/  NOP ;  /* 0x0000000000007918 */ /* 0x00dfe20000000000 */
.L_x_5:
[----:B------:R-:W-:Y:S01]  /*0b70*/  ULDC.64 UR4, c[0x0][0x598] ;  /* 0x0001660000047ab9 */ /* 0x000fe20000000a00 */
[----:B------:R-:W-:Y:S01]  /*0b80*/  ULDC.64 UR36, c[0x0][0x208] ;  /* 0x0000820000247ab9 */ /* 0x000fe20000000a00 */
[----:B------:R-:W-:-:S04]  /*0b90*/  ISETP.NE.U32.AND P0, PT, RZ, UR4, PT ;  /* 0x00000004ff007c0c */ /* 0x000fc8000bf05070 */
[----:B------:R-:W-:-:S13]  /*0ba0*/  ISETP.NE.AND.EX P0, PT, RZ, UR5, PT, P0 ;  /* 0x00000005ff007c0c */ /* 0x000fda000bf05300 */
[----:B------:R-:W-:Y:S05]  /*0bb0*/  @!P0 BRA `(.L_x_6) ;  /* 0x00000000001c8947 */ /* 0x000fea0003800000 */
[----:B------:R-:W0:Y:S02]  /*0bc0*/  LDC.64 R8, c[0x0][0x598] ;  /* 0x00016600ff087b82 */ /* 0x000e240000000a00 */
[----:B0-----:R-:W2:Y:S02]  /*0bd0*/  LDG.E.64 R8, desc[UR36][R8.64] ;  /* 0x0000002408087981 */ /* 0x001ea4000c1e1b00 */
[----:B--2---:R-:W-:-:S04]  /*0be0*/  ISETP.NE.U32.AND P0, PT, R8, RZ, PT ;  /* 0x000000ff0800720c */ /* 0x004fc80003f05070 */
[----:B------:R-:W-:-:S13]  /*0bf0*/  ISETP.NE.AND.EX P0, PT, R9, RZ, PT, P0 ;  /* 0x000000ff0900720c */ /* 0x000fda0003f05300 */
[----:B------:R-:W-:Y:S05]  /*0c00*/  @!P0 BRA `(.L_x_6) ;  /* 0x0000000000088947 */ /* 0x000fea0003800000 */
[----:B------:R0:W5:Y:S01]  /*0c10*/  LD.E R90, desc[UR36][R8.64] ;  /* 0x00000024085a7980 */ /* 0x000162000c101900 */
[----:B------:R-:W-:Y:S05]  /*0c20*/  BRA `(.L_x_7) ;  /* 0x0000000000247947 */ /* 0x000fea0003800000 */
.L_x_6:
[----:B------:R-:W-:Y:S02]  /*0c30*/  ULDC.64 UR4, c[0x0][0x588] ;  /* 0x0001620000047ab9 */ /* 0x000fe40000000a00 */
[----:B------:R-:W-:-:S04]  /*0c40*/  ISETP.NE.U32.AND P0, PT, RZ, UR4, PT ;  /* 0x00000004ff007c0c */ /* 0x000fc8000bf05070 */
[----:B------:R-:W-:-:S13]  /*0c50*/  ISETP.NE.AND.EX P0, PT, RZ, UR5, PT, P0 ;  /* 0x00000005ff007c0c */ /* 0x000fda000bf05300 */
[----:B------:R-:W-:Y:S05]  /*0c60*/  @!P0 BRA `(.L_x_8) ;  /* 0x00000000000c8947 */ /* 0x000fea0003800000 */
[----:B------:R-:W0:Y:S02]  /*0c70*/  LDC.64 R90, c[0x0][0x588] ;  /* 0x00016200ff5a7b82 */ /* 0x000e240000000a00 */
[----:B0-----:R1:W5:Y:S01]  /*0c80*/  LDG.E R90, desc[UR36][R90.64] ;  /* 0x000000245a5a7981 */ /* 0x001362000c1e1900 */
[----:B------:R-:W-:Y:S05]  /*0c90*/  BRA `(.L_x_7) ;  /* 0x0000000000087947 */ /* 0x000fea0003800000 */
.L_x_8:
[----:B------:R-:W-:Y:S02]  /*0ca0*/  ULDC UR4, c[0x0][0x580] ;  /* 0x0001600000047ab9 */ /* 0x000fe40000000800 */
[----:B------:R-:W-:-:S07]  /*0cb0*/  IMAD.U32 R90, RZ, RZ, UR4 ;  /* 0x00000004ff5a7e24 */ /* 0x000fce000f8e00ff */
.L_x_7:
[----:B------:R-:W-:Y:S02]  /*0cc0*/  ULDC.64 UR4, c[0x0][0x5a0] ;  /* 0x0001680000047ab9 */ /* 0x000fe40000000a00 */
[----:B------:R-:W-:-:S04]  /*0cd0*/  ISETP.NE.U32.AND P0, PT, RZ, UR4, PT ;  /* 0x00000004ff007c0c */ /* 0x000fc8000bf05070 */
[----:B------:R-:W-:-:S13]  /*0ce0*/  ISETP.NE.AND.EX P0, PT, RZ, UR5, PT, P0 ;  /* 0x00000005ff007c0c */ /* 0x000fda000bf05300 */
[----:B------:R-:W-:Y:S05]  /*0cf0*/  @!P0 BRA `(.L_x_9) ;  /* 0x00000000001c8947 */ /* 0x000fea0003800000 */
[----:B0-----:R-:W0:Y:S02]  /*0d00*/  LDC.64 R8, c[0x0][0x5a0] ;  /* 0x00016800ff087b82 */ /* 0x001e240000000a00 */
[----:B0-----:R-:W2:Y:S02]  /*0d10*/  LDG.E.64 R8, desc[UR36][R8.64] ;  /* 0x0000002408087981 */ /* 0x001ea4000c1e1b00 */
[----:B--2---:R-:W-:-:S04]  /*0d20*/  ISETP.NE.U32.AND P0, PT, R8, RZ, PT ;  /* 0x000000ff0800720c */ /* 0x004fc80003f05070 */
[----:B------:R-:W-:-:S13]  /*0d30*/  ISETP.NE.AND.EX P0, PT, R9, RZ, PT, P0 ;  /* 0x000000ff0900720c */ /* 0x000fda0003f05300 */
[----:B------:R-:W-:Y:S05]  /*0d40*/  @!P0 BRA `(.L_x_9) ;  /* 0x0000000000088947 */ /* 0x000fea0003800000 */
[----:B-1----:R0:W5:Y:S01]  /*0d50*/  LD.E R91, desc[UR36][R8.64] ;  /* 0x00000024085b7980 */ /* 0x002162000c101900 */
[----:B------:R-:W-:Y:S05]  /*0d60*/  BRA `(.L_x_10) ;  /* 0x0000000000247947 */ /* 0x000fea0003800000 */
.L_x_9:
[----:B------:R-:W-:Y:S02]  /*0d70*/  ULDC.64 UR4, c[0x0][0x590] ;  /* 0x0001640000047ab9 */ /* 0x000fe40000000a00 */
[----:B------:R-:W-:-:S04]  /*0d80*/  ISETP.NE.U32.AND P0, PT, RZ, UR4, PT ;  /* 0x00000004ff007c0c */ /* 0x000fc8000bf05070 */
[----:B------:R-:W-:-:S13]  /*0d90*/  ISETP.NE.AND.EX P0, PT, RZ, UR5, PT, P0 ;  /* 0x00000005ff007c0c */ /* 0x000fda000bf05300 */
[----:B------:R-:W-:Y:S05]  /*0da0*/  @!P0 BRA `(.L_x_11) ;  /* 0x00000000000c8947 */ /* 0x000fea0003800000 */
[----:B0-----:R-:W1:Y:S02]  /*0db0*/  LDC.64 R8, c[0x0][0x590] ;  /* 0x00016400ff087b82 */ /* 0x001e640000000a00 */
[----:B-1----:R1:W5:Y:S01]  /*0dc0*/  LDG.E R91, desc[UR36][R8.64] ;  /* 0x00000024085b7981 */ /* 0x002362000c1e1900 */
[----:B------:R-:W-:Y:S05]  /*0dd0*/  BRA `(.L_x_10) ;  /* 0x0000000000087947 */ /* 0x000fea0003800000 */
.L_x_11:
[----:B------:R-:W-:Y:S02]  /*0de0*/  ULDC UR4, c[0x0][0x584] ;  /* 0x0001610000047ab9 */ /* 0x000fe40000000800 */
[----:B-1----:R-:W-:-:S07]  /*0df0*/  IMAD.U32 R91, RZ, RZ, UR4 ;  /* 0x00000004ff5b7e24 */ /* 0x002fce000f8e00ff */
.L_x_10:
[----:B------:R-:W2:Y:S01]  /*0e00*/  LDC R2, c[0x0][0x65c] ;  /* 0x00019700ff027b82 */ /* 0x000ea20000000800 */
[----:B------:R-:W-:Y:S01]  /*0e10*/  ULDC UR6, c[0x0][0x28c] ;  /* 0x0000a30000067ab9 */ /* 0x000fe20000000800 */
[----:B------:R-:W-:Y:S01]  /*0e20*/  ISETP.NE.AND P0, PT, R10, 0x2, PT ;  /* 0x000000020a00780c */ /* 0x000fe20003f05270 */
[----:B------:R-:W-:Y:S01]  /*0e30*/  UIADD3 UR6, UR6, 0x1f, URZ ;  /* 0x0000001f06067890 */ /* 0x000fe2000fffe03f */
[----:B01----:R-:W-:Y:S01]  /*0e40*/  IMAD.U32 R8, RZ, RZ, UR12 ;  /* 0x0000000cff087e24 */ /* 0x003fe2000f8e00ff */
[----:B------:R-:W-:Y:S01]  /*0e50*/  UMOV UR38, URZ ;  /* 0x0000003f00267c82 */ /* 0x000fe20008000000 */
[----:B------:R-:W-:Y:S01]  /*0e60*/  IMAD.MOV.U32 R9, RZ, RZ, RZ ;  /* 0x000000ffff097224 */ /* 0x000fe200078e00ff */
[----:B------:R-:W-:Y:S01]  /*0e70*/  USHF.R.S32.HI UR7, URZ, 0x1f, UR6 ;  /* 0x0000001f3f077899 */ /* 0x000fe20008011406 */
[----:B------:R-:W-:Y:S01]  /*0e80*/  UMOV UR39, URZ ;  /* 0x0000003f00277c82 */ /* 0x000fe20008000000 */
[----:B------:R-:W-:Y:S02]  /*0e90*/  ULDC.64 UR8, c[0x0][0x650] ;  /* 0x0001940000087ab9 */ /* 0x000fe40000000a00 */
[----:B------:R-:W-:-:S04]  /*0ea0*/  ULEA.HI UR7, UR7, UR6, URZ, 0x5 ;  /* 0x0000000607077291 */ /* 0x000fc8000f8f283f */
[----:B------:R-:W-:Y:S01]  /*0eb0*/  USHF.R.S32.HI UR40, URZ, 0x5, UR7 ;  /* 0x000000053f287899 */ /* 0x000fe20008011407 */
[----:B--2---:R-:W-:-:S13]  /*0ec0*/  ISETP.NE.AND P1, PT, R2, 0x1, PT ;  /* 0x000000010200780c */ /* 0x004fda0003f25270 */
[----:B------:R-:W0:Y:S01]  /*0ed0*/  @P1 LDC R19, c[0x0][0x10] ;  /* 0x00000400ff131b82 */ /* 0x000e220000000800 */
[----:B------:R-:W-:Y:S02]  /*0ee0*/  @P1 IMAD.MOV.U32 R7, RZ, RZ, RZ ;  /* 0x000000ffff071224 */ /* 0x000fe400078e00ff */
[----:B------:R-:W-:-:S05]  /*0ef0*/  @P1 IMAD.MOV.U32 R17, RZ, RZ, RZ ;  /* 0x000000ffff111224 */ /* 0x000fca00078e00ff */
[----:B------:R-:W1:Y:S01]  /*0f00*/  @!P1 LDC R11, c[0x0][0xc] ;  /* 0x00000300ff0b9b82 */ /* 0x000e620000000800 */
[----:B------:R-:W-:Y:S01]  /*0f10*/  ULDC UR4, c[0x0][0xc] ;  /* 0x0000030000047ab9 */ /* 0x000fe20000000800 */
[----:B------:R-:W-:Y:S02]  /*0f20*/  ULDC UR5, c[0x0][0x10] ;  /* 0x0000040000057ab9 */ /* 0x000fe40000000800 */
[----:B------:R-:W-:-:S04]  /*0f30*/  UIMAD.WIDE.U32 UR4, UR4, UR5, URZ ;  /* 0x00000005040472a5 */ /* 0x000fc8000f8e003f */
[----:B------:R-:W2:Y:S01]  /*0f40*/  LDC R2, c[0x0][0x14] ;  /* 0x00000500ff027b82 */ /* 0x000ea20000000800 */
[----:B0-----:R-:W-:-:S04]  /*0f50*/  @P1 IMAD.WIDE.U32 R18, R19, UR12, R6 ;  /* 0x0000000c13121c25 */ /* 0x001fc8000f8e0006 */
[----:B------:R-:W-:Y:S02]  /*0f60*/  @P1 IMAD.IADD R17, R19, 0x1, R17 ;  /* 0x0000000113111824 */ /* 0x000fe400078e0211 */
[----:B-1----:R-:W-:-:S04]  /*0f70*/  @!P1 IMAD.WIDE.U32 R8, R6, R11, R8 ;  /* 0x0000000b06089225 */ /* 0x002fc800078e0008 */
[----:B------:R-:W-:Y:S02]  /*0f80*/  @!P1 IMAD.MOV.U32 R18, RZ, RZ, R8 ;  /* 0x000000ffff129224 */ /* 0x000fe400078e0008 */
[----:B------:R-:W-:Y:S02]  /*0f90*/  @!P1 IMAD.MOV.U32 R17, RZ, RZ, R9 ;  /* 0x000000ffff119224 */ /* 0x000fe400078e0009 */
[----:B--2---:R-:W-:-:S04]  /*0fa0*/  IMAD.WIDE.U32 R12, R2, UR4, RZ ;  /* 0x00000004020c7c25 */ /* 0x004fc8000f8e00ff */
[----:B------:R-:W-:Y:S01]  /*0fb0*/  IMAD R23, R2, UR5, RZ ;  /* 0x0000000502177c24 */ /* 0x000fe2000f8e02ff */
[----:B------:R0:W-:Y:S03]  /*0fc0*/  STL.64 [R1], R12 ;  /* 0x0000000c01007387 */ /* 0x0001e60000100a00 */
[----:B------:R-:W-:Y:S01]  /*0fd0*/  IMAD.IADD R23, R13, 0x1, R23 ;  /* 0x000000010d177824 */ /* 0x000fe200078e0217 */
[----:B------:R-:W-:Y:S06]  /*0fe0*/  @P0 BRA `(.L_x_12) ;  /* 0x0000000000200947 */ /* 0x000fec0003800000 */
[----:B------:R-:W-:Y:S01]  /*0ff0*/  UISETP.GE.U32.AND UP0, UPT, UR40, 0x12, UPT ;  /* 0x000000122800788c */ /* 0x000fe2000bf06070 */
[----:B------:R-:W-:Y:S01]  /*1000*/  IADD3 R18, P0, R18, R12, RZ ;  /* 0x0000000c12127210 */ /* 0x000fe20007f1e0ff */
[----:B------:R-:W-:Y:S01]  /*1010*/  UIMAD.WIDE.U32 UR4, UR40, 0x38e38e39, URZ ;  /* 0x38e38e39280478a5 */ /* 0x000fe2000f8e003f */
[----:B------:R-:W-:-:S03]  /*1020*/  UMOV UR39, URZ ;  /* 0x0000003f00277c82 */ /* 0x000fc60008000000 */
[----:B------:R-:W-:Y:S01]  /*1030*/  USHF.R.U32.HI UR4, URZ, 0x2, UR5 ;  /* 0x000000023f047899 */ /* 0x000fe20008011605 */
[----:B------:R-:W-:-:S03]  /*1040*/  IMAD.X R17, R23, 0x1, R17, P0 ;  /* 0x0000000117117824 */ /* 0x000fc600000e0611 */
[----:B------:R-:W-:Y:S02]  /*1050*/  UIMAD UR38, UR4, -0x12, UR40 ;  /* 0xffffffee042678a4 */ /* 0x000fe4000f8e0228 */
[----:B------:R-:W-:-:S12]  /*1060*/  @UP0 ULOP3.LUT UR39, UR4, 0x1, URZ, 0xc0, !UPT ;  /* 0x0000000104270892 */ /* 0x000fd8000f8ec03f */
.L_x_12:
[----:B------:R-:W-:Y:S01]  /*1070*/  ISETP.GE.U32.AND P0, PT, R18, UR8, PT ;  /* 0x0000000812007c0c */ /* 0x000fe2000bf06070 */
[----:B------:R-:W-:Y:S01]  /*1080*/  IMAD.MOV.U32 R19, RZ, RZ, -0x1 ;  /* 0xffffffffff137424 */ /* 0x000fe200078e00ff */
[----:B------:R-:W-:Y:S01]  /*1090*/  PRMT R8, RZ, 0x7610, R8 ;  /* 0x00007610ff087816 */ /* 0x000fe20000000008 */
[----:B------:R-:W-:Y:S01]  /*10a0*/  IMAD.MOV.U32 R22, RZ, RZ, -0x1 ;  /* 0xffffffffff167424 */ /* 0x000fe200078e00ff */
[----:B------:R-:W-:Y:S01]  /*10b0*/  ISETP.GE.U32.AND.EX P0, PT, R17, UR9, PT, P0 ;  /* 0x0000000911007c0c */ /* 0x000fe2000bf06100 */
[----:B------:R-:W-:-:S12]  /*10c0*/  IMAD.MOV.U32 R2, RZ, RZ, -0x1 ;  /* 0xffffffffff027424 */ /* 0x000fd800078e00ff */
[----:B------:R-:W-:Y:S05]  /*10d0*/  @P0 BRA `(.L_x_13) ;  /* 0x00000004002c0947 */ /* 0x000fea0003800000 */
[----:B------:R-:W1:Y:S01]  /*10e0*/  LDC.64 R26, c[0x0][0x628] ;  /* 0x00018a00ff1a7b82 */ /* 0x000e620000000a00 */
[----:B------:R-:W-:Y:S02]  /*10f0*/  IMAD.MOV.U32 R8, RZ, RZ, R18 ;  /* 0x000000ffff087224 */ /* 0x000fe400078e0012 */
[----:B------:R-:W-:-:S05]  /*1100*/  IMAD.MOV.U32 R9, RZ, RZ, R17 ;  /* 0x000000ffff097224 */ /* 0x000fca00078e0011 */
[----:B------:R-:W2:Y:S08]  /*1110*/  LDC R2, c[0x0][0x630] ;  /* 0x00018c00ff027b82 */ /* 0x000eb00000000800 */
[----:B------:R-:W3:Y:S01]  /*1120*/  LDC.64 R28, c[0x0][0x620] ;  /* 0x00018800ff1c7b82 */ /* 0x000ee20000000a00 */
[----:B-1----:R-:W-:-:S04]  /*1130*/  ISETP.NE.U32.AND P0, PT, R26, RZ, PT ;  /* 0x000000ff1a00720c */ /* 0x002fc80003f05070 */
[----:B------:R-:W-:-:S13]  /*1140*/  ISETP.NE.AND.EX P0, PT, R27, RZ, PT, P0 ;  /* 0x000000ff1b00720c */ /* 0x000fda0003f05300 */
[----:B--23--:R-:W-:Y:S05]  /*1150*/  @!P0 BRA `(.L_x_14) ;  /* 0x0000000000288947 */ /* 0x00cfea0003800000 */
[----:B0-----:R-:W0:Y:S02]  /*1160*/  LDC R13, c[0x0][0x634] ;  /* 0x00018d00ff0d7b82 */ /* 0x001e240000000800 */
[----:B0-----:R-:W-:-:S05]  /*1170*/  IADD3 R13, P0, R18, R13, RZ ;  /* 0x0000000d120d7210 */ /* 0x001fca0007f1e0ff */
[----:B------:R-:W-:-:S04]  /*1180*/  IMAD.X R15, RZ, RZ, R17, P0 ;  /* 0x000000ffff0f7224 */ /* 0x000fc800000e0611 */
[----:B------:R-:W-:-:S04]  /*1190*/  IMAD.WIDE.U32 R8, R15, R26, RZ ;  /* 0x0000001a0f087225 */ /* 0x000fc800078e00ff */
[----:B------:R-:W-:-:S04]  /*11a0*/  IMAD.WIDE.U32 R10, P0, R13, R27, R8 ;  /* 0x0000001b0d0a7225 */ /* 0x000fc80007800008 */
[----:B------:R-:W-:-:S04]  /*11b0*/  IMAD.WIDE.U32 R8, R13, R26, RZ ;  /* 0x0000001a0d087225 */ /* 0x000fc800078e00ff */
[----:B------:R-:W-:Y:S01]  /*11c0*/  IMAD.X R13, RZ, RZ, RZ, P0 ;  /* 0x000000ffff0d7224 */ /* 0x000fe200000e06ff */
[----:B------:R-:W-:Y:S01]  /*11d0*/  IADD3 RZ, P0, R9, R10, RZ ;  /* 0x0000000a09ff7210 */ /* 0x000fe20007f1e0ff */
[----:B------:R-:W-:-:S04]  /*11e0*/  IMAD.MOV.U32 R12, RZ, RZ, R11 ;  /* 0x000000ffff0c7224 */ /* 0x000fc800078e000b */
[----:B------:R-:W-:-:S08]  /*11f0*/  IMAD.WIDE.U32.X R8, R15, R27, R12, P0 ;  /* 0x0000001b0f087225 */ /* 0x000fd000000e040c */
.L_x_14:
[----:B------:R-:W1:Y:S01]  /*1200*/  LDC.64 R32, c[0x0][0x640] ;  /* 0x00019000ff207b82 */ /* 0x000e620000000a00 */
[-C--:B------:R-:W-:Y:S01]  /*1210*/  SHF.R.U64 R30, R8, R2.reuse, R9 ;  /* 0x00000002081e7219 */ /* 0x080fe20000001209 */
[----:B------:R-:W-:Y:S01]  /*1220*/  IMAD.MOV.U32 R19, RZ, RZ, R17 ;  /* 0x000000ffff137224 */ /* 0x000fe200078e0011 */
[----:B------:R-:W-:Y:S01]  /*1230*/  SHF.R.U32.HI R2, RZ, R2, R9 ;  /* 0x00000002ff027219 */ /* 0x000fe20000011609 */
[----:B------:R-:W-:Y:S01]  /*1240*/  IMAD.MOV.U32 R26, RZ, RZ, 0x1 ;  /* 0x00000001ff1a7424 */ /* 0x000fe200078e00ff */
[----:B------:R-:W-:-:S03]  /*1250*/  IADD3 R11, P0, RZ, -R30, RZ ;  /* 0x8000001eff0b7210 */ /* 0x000fc60007f1e0ff */
[----:B------:R-:W2:Y:S02]  /*1260*/  LDC R10, c[0x0][0x618] ;  /* 0x00018600ff0a7b82 */ /* 0x000ea40000000800 */
[----:B------:R-:W-:-:S04]  /*1270*/  IMAD.X R9, RZ, RZ, ~R2, P0 ;  /* 0x000000ffff097224 */ /* 0x000fc800000e0e02 */
[-C--:B------:R-:W-:Y:S02]  /*1280*/  IMAD R2, R9, R28.reuse, RZ ;  /* 0x0000001c09027224 */ /* 0x080fe400078e02ff */
[----:B0-----:R-:W0:Y:S01]  /*1290*/  LDC R13, c[0x0][0x608] ;  /* 0x00018200ff0d7b82 */ /* 0x001e220000000800 */
[----:B------:R-:W-:-:S04]  /*12a0*/  IMAD.WIDE.U32 R8, R11, R28, R18 ;  /* 0x0000001c0b087225 */ /* 0x000fc800078e0012 */
[----:B------:R-:W-:Y:S02]  /*12b0*/  IMAD R11, R11, R29, R2 ;  /* 0x0000001d0b0b7224 */ /* 0x000fe400078e0202 */
[----:B------:R-:W-:Y:S01]  /*12c0*/  IMAD.MOV.U32 R2, RZ, RZ, -0x1 ;  /* 0xffffffffff027424 */ /* 0x000fe200078e00ff */
[----:B------:R-:W3:Y:S01]  /*12d0*/  LDC R31, c[0x0][0x658] ;  /* 0x00019600ff1f7b82 */ /* 0x000ee20000000800 */
[----:B------:R-:W-:Y:S01]  /*12e0*/  IMAD.IADD R9, R9, 0x1, R11 ;  /* 0x0000000109097824 */ /* 0x000fe200078e020b */
[----:B-1----:R-:W-:-:S04]  /*12f0*/  ISETP.NE.U32.AND P0, PT, R32, RZ, PT ;  /* 0x000000ff2000720c */ /* 0x002fc80003f05070 */
[----:B------:R-:W-:Y:S02]  /*1300*/  ISETP.NE.AND.EX P0, PT, R33, RZ, PT, P0 ;  /* 0x000000ff2100720c */ /* 0x000fe40003f05300 */
[----:B------:R-:W1:Y:S01]  /*1310*/  LDC R29, c[0x0][0x600] ;  /* 0x00018000ff1d7b82 */ /* 0x000e620000000800 */
[-CC-:B--2---:R-:W-:Y:S02]  /*1320*/  SHF.R.U64 R27, R8, R10.reuse, R9.reuse ;  /* 0x0000000a081b7219 */ /* 0x184fe40000001209 */
[----:B------:R-:W-:-:S05]  /*1330*/  SHF.R.U32.HI R8, RZ, R10, R9 ;  /* 0x0000000aff087219 */ /* 0x000fca0000011609 */
[----:B------:R-:W2:Y:S01]  /*1340*/  LDC R22, c[0x0][0x648] ;  /* 0x00019200ff167b82 */ /* 0x000ea20000000800 */
[-CC-:B0-----:R-:W-:Y:S02]  /*1350*/  SHF.R.U64 R34, R27, R13.reuse, R8.reuse ;  /* 0x0000000d1b227219 */ /* 0x181fe40000001208 */
[----:B------:R-:W-:-:S05]  /*1360*/  SHF.R.U32.HI R8, RZ, R13, R8 ;  /* 0x0000000dff087219 */ /* 0x000fca0000011608 */
[----:B------:R-:W0:Y:S01]  /*1370*/  LDC R24, c[0x0][0x638] ;  /* 0x00018e00ff187b82 */ /* 0x000e220000000800 */
[-CC-:B---3--:R-:W-:Y:S02]  /*1380*/  SHF.R.U64 R36, R34, R31.reuse, R8.reuse ;  /* 0x0000001f22247219 */ /* 0x188fe40000001208 */
[-C--:B------:R-:W-:Y:S02]  /*1390*/  SHF.L.U32 R2, R2, R31.reuse, RZ ;  /* 0x0000001f02027219 */ /* 0x080fe400000006ff */
[----:B------:R-:W-:Y:S01]  /*13a0*/  SHF.R.U32.HI R9, RZ, R31, R8 ;  /* 0x0000001fff097219 */ /* 0x000fe20000011608 */
[----:B------:R-:W-:Y:S01]  /*13b0*/  IMAD.MOV.U32 R8, RZ, RZ, R36 ;  /* 0x000000ffff087224 */ /* 0x000fe200078e0024 */
[----:B------:R-:W-:Y:S01]  /*13c0*/  LOP3.LUT R15, RZ, R2, RZ, 0x33, !PT ;  /* 0x00000002ff0f7212 */ /* 0x000fe200078e33ff */
[----:B------:R-:W3:Y:S01]  /*13d0*/  LDC R28, c[0x0][0x610] ;  /* 0x00018400ff1c7b82 */ /* 0x000ee20000000800 */
[----:B------:R-:W-:Y:S05]  /*13e0*/  @!P0 BRA `(.L_x_15) ;  /* 0x0000000000288947 */ /* 0x000fea0003800000 */
[----:B------:R-:W4:Y:S02]  /*13f0*/  LDC R13, c[0x0][0x64c] ;  /* 0x00019300ff0d7b82 */ /* 0x000f240000000800 */
[----:B----4-:R-:W-:-:S05]  /*1400*/  IADD3 R13, P0, R36, R13, RZ ;  /* 0x0000000d240d7210 */ /* 0x010fca0007f1e0ff */
        /* <DEDUP_REMOVED lines=8> */
.L_x_15:
[----:B--2---:R-:W-:Y:S01]  /*1490*/  SHF.R.U64 R7, R8, R22, R9 ;  /* 0x0000001608077219 */ /* 0x004fe20000001209 */
[----:B-1----:R-:W-:Y:S01]  /*14a0*/  VIADD R8, R29, 0xffffffff ;  /* 0xffffffff1d087836 */ /* 0x002fe20000000000 */
[----:B------:R-:W-:Y:S01]  /*14b0*/  SHF.L.U32 R2, R26, R31, RZ ;  /* 0x0000001f1a027219 */ /* 0x000fe200000006ff */
[----:B------:R-:W-:Y:S01]  /*14c0*/  @P1 IMAD R21, R25, R20, R6 ;  /* 0x0000001419151224 */ /* 0x000fe200078e0206 */
[----:B------:R-:W-:Y:S01]  /*14d0*/  LOP3.LUT R15, R34, R15, RZ, 0xc0, !PT ;  /* 0x0000000f220f7212 */ /* 0x000fe200078ec0ff */
[----:B------:R-:W-:Y:S01]  /*14e0*/  IMAD.MOV R9, RZ, RZ, -R7 ;  /* 0x000000ffff097224 */ /* 0x000fe200078e0a07 */
[----:B------:R-:W-:-:S03]  /*14f0*/  LOP3.LUT R8, R27, R8, RZ, 0xc0, !PT ;  /* 0x000000081b087212 */ /* 0x000fc600078ec0ff */
[----:B------:R-:W-:Y:S02]  /*1500*/  IMAD R6, R2, R7, R15 ;  /* 0x0000000702067224 */ /* 0x000fe400078e020f */
[----:B0-----:R-:W-:Y:S02]  /*1510*/  IMAD R2, R9, R24, R36 ;  /* 0x0000001809027224 */ /* 0x001fe400078e0224 */
[----:B---3--:R-:W-:Y:S02]  /*1520*/  IMAD R19, R6, R28, R21 ;  /* 0x0000001c06137224 */ /* 0x008fe400078e0215 */
[----:B------:R-:W-:Y:S02]  /*1530*/  IMAD R2, R2, R29, R8 ;  /* 0x0000001d02027224 */ /* 0x000fe400078e0208 */
[----:B------:R-:W-:-:S03]  /*1540*/  IMAD.MOV.U32 R6, RZ, RZ, 0x1 ;  /* 0x00000001ff067424 */ /* 0x000fc600078e00ff */
[----:B------:R-:W-:Y:S02]  /*1550*/  SEL R22, R2, R19, !P1 ;  /* 0x0000001302167207 */ /* 0x000fe40004800000 */
[----:B------:R-:W-:Y:S01]  /*1560*/  SEL R19, R19, R2, !P1 ;  /* 0x0000000213137207 */ /* 0x000fe20004800000 */
[----:B------:R-:W-:Y:S01]  /*1570*/  IMAD.MOV.U32 R2, RZ, RZ, R30 ;  /* 0x000000ffff027224 */ /* 0x000fe200078e001e */
[----:B------:R-:W-:-:S07]  /*1580*/  PRMT R8, R6, 0x7610, R8 ;  /* 0x0000761006087816 */ /* 0x000fce0000000008 */
.L_x_13:
[----:B------:R-:W-:Y:S05]  /*1590*/  @!P2 BRA `(.L_x_16) ;  /* 0x00000000000ca947 */ /* 0x000fea0003800000 */
[----:B------:R-:W-:Y:S01]  /*15a0*/  UCGABAR_WAIT ;  /* 0x0000000000007dc7 */ /* 0x000fe20008000000 */
[----:B------:R-:W-:Y:S01]  /*15b0*/  CCTL.IVALL ;  /* 0x00000000ff00798f */ /* 0x000fe20002000000 */
[----:B------:R-:W-:Y:S05]  /*15c0*/  BRA `(.L_x_17) ;  /* 0x0000000000047947 */ /* 0x000fea0003800000 */
.L_x_16:
[----:B------:R-:W-:Y:S06]  /*15d0*/  BAR.SYNC.DEFER_BLOCKING 0x0 ;  /* 0x0000000000007b1d */ /* 0x000fec0000010000 */
.L_x_17:
[----:B------:R-:W-:Y:S05]  /*15e0*/  @!P3 BRA `(.L_x_18) ;  /* 0x000000540020b947 */ /* 0x000fea0003800000 */
[----:B------:R-:W-:-:S13]  /*15f0*/  ISETP.GT.U32.AND P0, PT, R35, 0x1, PT ;  /* 0x000000012300780c */ /* 0x000fda0003f04070 */
[----:B------:R-:W-:Y:S05]  /*1600*/  @P0 EXIT ;  /* 0x000000000000094d */ /* 0x000fea0003800000 */
.L_x_19:
[----:B------:R-:W-:-:S08]  /*1610*/  NOP ;  /* 0x0000000000007918 */ /* 0x000fd00000000000 */
[----:B------:R-:W1:Y:S02]  /*1620*/  USETMAXREG.TRY_ALLOC.CTAPOOL UP0, 0xe8 ;  /* 0x000000e8000079c8 */ /* 0x000e640008000600 */
[----:B-1----:R-:W-:-:S13]  /*1630*/  PLOP3.LUT P0, PT, PT, PT, UP0, 0x80, 0x0 ;  /* 0x000000000000781c */ /* 0x002fda0003f0f008 */
[----:B------:R-:W-:Y:S05]  /*1640*/  @!P0 BRA `(.L_x_19) ;  /* 0xfffffffc00f08947 */ /* 0x000fea000383ffff */
[----:B------:R-:W-:-:S13]  /*1650*/  LOP3.LUT P0, RZ, R8, 0xff, RZ, 0xc0, !PT ;  /* 0x000000ff08ff7812 */ /* 0x000fda000780c0ff */
[----:B------:R-:W-:Y:S05]  /*1660*/  @!P0 EXIT ;  /* 0x000000000000894d */ /* 0x000fea0003800000 */
[----:B------:R-:W1:Y:S01]  /*1670*/  S2UR UR4, SR_CgaCtaId ;  /* 0x00000000000479c3 */ /* 0x000e620000008800 */
[----:B------:R-:W-:Y:S01]  /*1680*/  VIADD R14, R14, 0xffffffff ;  /* 0xffffffff0e0e7836 */ /* 0x000fe20000000000 */
[CC--:B------:R-:W-:Y:S01]  /*1690*/  LEA.HI R4, R0.reuse, R3.reuse, RZ, 0x2 ;  /* 0x0000000300047211 */ /* 0x0c0fe200078f10ff */
[----:B------:R-:W-:Y:S01]  /*16a0*/  UMOV UR41, 0x400 ;  /* 0x0000040000297882 */ /* 0x000fe20000000000 */
[----:B------:R-:W-:Y:S01]  /*16b0*/  LEA.HI R0, R0, R3, RZ, 0x5 ;  /* 0x0000000300007211 */ /* 0x000fe200078f28ff */
[----:B------:R-:W-:Y:S01]  /*16c0*/  UISETP.LT.AND UP0, UPT, UR40, 0x1, UPT ;  /* 0x000000012800788c */ /* 0x000fe2000bf01270 */
[----:B------:R-:W-:Y:S01]  /*16d0*/  R2UR UR42, R14 ;  /* 0x000000000e2a72ca */ /* 0x000fe200000e0000 */
[----:B------:R-:W-:Y:S01]  /*16e0*/  ULDC UR6, c[0x0][0x284] ;  /* 0x0000a10000067ab9 */ /* 0x000fe20000000800 */
[--C-:B------:R-:W-:Y:S01]  /*16f0*/  SHF.R.S32.HI R92, RZ, 0x2, R4.reuse ;  /* 0x00000002ff5c7819 */ /* 0x100fe20000011404 */
[----:B------:R-:W-:Y:S01]  /*1700*/  USEL UR43, UR40, 0x1, UP0 ;  /* 0x00000001282b7887 */ /* 0x000fe20008000000 */
[----:B------:R-:W-:Y:S01]  /*1710*/  SHF.R.S32.HI R5, RZ, 0x1f, R4 ;  /* 0x0000001fff057819 */ /* 0x000fe20000011404 */
[----:B------:R-:W-:Y:S01]  /*1720*/  USHF.L.U32 UR46, UR40, 0x1, URZ ;  /* 0x00000001282e7899 */ /* 0x000fe2000800063f */
[----:B------:R-:W-:Y:S01]  /*1730*/  LOP3.LUT R94, R4, 0xfffffffc, RZ, 0xc0, !PT ;  /* 0xfffffffc045e7812 */ /* 0x000fe200078ec0ff */
[----:B------:R-:W-:Y:S01]  /*1740*/  UIADD3 UR43, -UR43, UR40, URZ ;  /* 0x000000282b2b7290 */ /* 0x000fe2000fffe13f */
[----:B------:R-:W-:-:S02]  /*1750*/  LEA.HI R5, R5, R92, RZ, 0x3 ;  /* 0x0000005c05057211 */ /* 0x000fc400078f18ff */
[----:B------:R-:W-:Y:S01]  /*1760*/  ISETP.NE.AND P0, PT, R14, RZ, PT ;  /* 0x000000ff0e00720c */ /* 0x000fe20003f05270 */
[----:B------:R-:W-:Y:S01]  /*1770*/  IMAD.IADD R94, R3, 0x1, -R94 ;  /* 0x00000001035e7824 */ /* 0x000fe200078e0a5e */
[----:B------:R-:W-:Y:S01]  /*1780*/  LOP3.LUT R5, R5, 0xfffffff8, RZ, 0xc0, !PT ;  /* 0xfffffff805057812 */ /* 0x000fe200078ec0ff */
[----:B------:R-:W-:Y:S01]  /*1790*/  USHF.L.U32 UR42, UR42, 0x3, URZ ;  /* 0x000000032a2a7899 */ /* 0x000fe2000800063f */
[----:B------:R-:W-:Y:S02]  /*17a0*/  LOP3.LUT R102, R16, 0x1, RZ, 0xfc, !PT ;  /* 0x0000000110667812 */ /* 0x000fe400078efcff */
[----:B------:R-:W-:Y:S01]  /*17b0*/  SEL R103, RZ, 0x1, P0 ;  /* 0x00000001ff677807 */ /* 0x000fe20000000000 */
[----:B------:R-:W-:Y:S01]  /*17c0*/  IMAD.IADD R92, R92, 0x1, -R5 ;  /* 0x000000015c5c7824 */ /* 0x000fe200078e0a05 */
[----:B-1----:R-:W-:Y:S01]  /*17d0*/  ULEA UR41, UR4, UR41, 0x18 ;  /* 0x0000002904297291 */ /* 0x002fe2000f8ec03f */
[----:B------:R-:W-:Y:S01]  /*17e0*/  SHF.R.S32.HI R5, RZ, 0x5, R0 ;  /* 0x00000005ff057819 */ /* 0x000fe20000011400 */
[----:B------:R-:W-:-:S02]  /*17f0*/  IMAD.U32 R96, RZ, RZ, UR42 ;  /* 0x0000002aff607e24 */ /* 0x000fc4000f8e00ff */
[----:B------:R-:W-:Y:S01]  /*1800*/  UIADD3 UR47, UR41, 0x130, URZ ;  /* 0x00000130292f7890 */ /* 0x000fe2000fffe03f */
[--C-:B------:R-:W-:Y:S01]  /*1810*/  SHF.R.S32.HI R93, RZ, 0x1f, R92.reuse ;  /* 0x0000001fff5d7819 */ /* 0x100fe2000001145c */
[----:B------:R-:W-:Y:S01]  /*1820*/  UIADD3 UR4, UR41, 0x200, URZ ;  /* 0x0000020029047890 */ /* 0x000fe2000fffe03f */
[C-C-:B------:R-:W-:Y:S01]  /*1830*/  IMAD R99, R5.reuse, -0x10, -R92.reuse ;  /* 0xfffffff005637824 */ /* 0x140fe200078e0a5c */
[----:B------:R-:W-:Y:S01]  /*1840*/  UIADD3 UR5, UR41, 0x12200, URZ ;  /* 0x0001220029057890 */ /* 0x000fe2000fffe03f */
[C---:B------:R-:W-:Y:S01]  /*1850*/  LOP3.LUT R98, R96.reuse, 0x8, RZ, 0xc0, !PT ;  /* 0x0000000860627812 */ /* 0x040fe200078ec0ff */
[----:B------:R-:W-:Y:S01]  /*1860*/  USHF.R.U32.HI UR4, URZ, 0x4, UR4 ;  /* 0x000000043f047899 */ /* 0x000fe20008011604 */
[----:B------:R-:W-:Y:S01]  /*1870*/  IMAD.U32 R95, RZ, RZ, UR47 ;  /* 0x0000002fff5f7e24 */ /* 0x000fe2000f8e00ff */
[----:B------:R-:W-:Y:S01]  /*1880*/  USHF.R.U32.HI UR5, URZ, 0x4, UR5 ;  /* 0x000000043f057899 */ /* 0x000fe20008011605 */
[----:B------:R-:W-:Y:S01]  /*1890*/  IMAD.WIDE R92, R5, 0x10, R92 ;  /* 0x00000010055c7825 */ /* 0x000fe200078e025c */
[----:B------:R-:W-:Y:S01]  /*18a0*/  ULOP3.LUT UR4, UR4, 0x3fff, URZ, 0xc0, !UPT ;  /* 0x00003fff04047892 */ /* 0x000fe2000f8ec03f */
[----:B------:R-:W-:Y:S01]  /*18b0*/  LOP3.LUT R96, R96, 0x8, RZ, 0xc, !PT ;  /* 0x0000000860607812 */ /* 0x000fe200078e0cff */
[----:B------:R-:W-:Y:S01]  /*18c0*/  ULOP3.LUT UR5, UR5, 0x3fff, URZ, 0xc0, !UPT ;  /* 0x00003fff05057892 */ /* 0x000fe2000f8ec03f */
[----:B------:R-:W-:Y:S01]  /*18d0*/  VIADD R97, R95, UR42 ;  /* 0x0000002a5f617c36 */ /* 0x000fe20008000000 */
[----:B------:R-:W-:Y:S01]  /*18e0*/  LOP3.LUT R98, R98, 0x18, RZ, 0x3c, !PT ;  /* 0x0000001862627812 */ /* 0x000fe200078e3cff */
[----:B------:R-:W-:Y:S01]  /*18f0*/  VIADD R99, R99, UR6 ;  /* 0x0000000663637c36 */ /* 0x000fe20008000000 */
[----:B------:R-:W-:-:S02]  /*1900*/  ULOP3.LUT UR44, UR4, 0x10000, URZ, 0xfc, !UPT ;  /* 0x00010000042c7892 */ /* 0x000fc4000f8efc3f */
[----:B------:R-:W-:-:S12]  /*1910*/  ULOP3.LUT UR45, UR5, 0x10000, URZ, 0xfc, !UPT ;  /* 0x00010000052d7892 */ /* 0x000fd8000f8efc3f */
.L_x_167:
[----:B------:R-:W-:Y:S01]  /*1920*/  SHF.L.U32 R0, R103, 0x1f, RZ ;  /* 0x0000001f67007819 */ /* 0x000fe200000006ff */
[----:B------:R-:W-:Y:S02]  /*1930*/  ULDC UR4, c[0x0][0x28c] ;  /* 0x0000a30000047ab9 */ /* 0x000fe40000000800 */
[----:B------:R-:W-:Y:S01]  /*1940*/  ISETP.LT.AND P1, PT, RZ, UR4, PT ;  /* 0x00000004ff007c0c */ /* 0x000fe2000bf21270 */
[----:B------:R-:W1:Y:S02]  /*1950*/  SYNCS.PHASECHK.TRANS64.TRYWAIT P0, [R95+UR42], R0 ;  /* 0x000000005f0075a7 */ /* 0x000e64000800016a */
[----:B-1-34-:R-:W-:Y:S10]  /*1960*/  @!P0 BRA `(.L_x_20) ;  /* 0x00000068004c8947 */ /* 0x01aff40003800000 */
.L_x_203:
[----:B------:R-:W-:Y:S05]  /*1970*/  @P1 BRA `(.L_x_21) ;  /* 0x0000000000401947 */ /* 0x000fea0003800000 */
[----:B-1----:R-:W-:Y:S01]  /*1980*/  MOV R0, 0x0 ;  /* 0x0000000000007802 */ /* 0x002fe20000000f00 */
[----:B------:R-:W-:Y:S01]  /*1990*/  ULDC.64 UR4, c[0x4][0x68] ;  /* 0x01001a0000047ab9 */ /* 0x000fe20000000a00 */
[----:B------:R-:W-:Y:S01]  /*19a0*/  ULDC.64 UR6, c[0x4][0x8] ;  /* 0x0100020000067ab9 */ /* 0x000fe20000000a00 */
[----:B------:R-:W-:Y:S01]  /*19b0*/  IMAD.U32 R4, RZ, RZ, UR4 ;  /* 0x00000004ff047e24 */ /* 0x000fe2000f8e00ff */
[----:B------:R1:W2:Y:S01]  /*19c0*/  LDC.64 R14, c[0x4][R0] ;  /* 0x01000000000e7b82 */ /* 0x0002a20000000a00 */
[----:B------:R-:W-:Y:S01]  /*19d0*/  IMAD.U32 R5, RZ, RZ, UR5 ;  /* 0x00000005ff057e24 */ /* 0x000fe2000f8e00ff */
[----:B------:R-:W-:Y:S01]  /*19e0*/  ULDC.64 UR4, c[0x4][0x70] ;  /* 0x01001c0000047ab9 */ /* 0x000fe20000000a00 */
[----:B------:R-:W-:Y:S02]  /*19f0*/  IMAD.U32 R10, RZ, RZ, UR6 ;  /* 0x00000006ff0a7e24 */ /* 0x000fe4000f8e00ff */
[----:B------:R-:W-:Y:S02]  /*1a00*/  IMAD.U32 R6, RZ, RZ, UR4 ;  /* 0x00000004ff067e24 */ /* 0x000fe4000f8e00ff */
[----:B------:R-:W-:-:S02]  /*1a10*/  IMAD.U32 R7, RZ, RZ, UR5 ;  /* 0x00000005ff077e24 */ /* 0x000fc4000f8e00ff */
[----:B------:R-:W-:Y:S02]  /*1a20*/  IMAD.U32 R11, RZ, RZ, UR7 ;  /* 0x00000007ff0b7e24 */ /* 0x000fe4000f8e00ff */
[----:B------:R-:W-:Y:S02]  /*1a30*/  IMAD.MOV.U32 R8, RZ, RZ, 0x1e1 ;  /* 0x000001e1ff087424 */ /* 0x000fe400078e00ff */
[----:B0-----:R-:W-:Y:S02]  /*1a40*/  IMAD.MOV.U32 R12, RZ, RZ, 0x1 ;  /* 0x00000001ff0c7424 */ /* 0x001fe400078e00ff */
[----:B-1----:R-:W-:-:S07]  /*1a50*/  IMAD.MOV.U32 R13, RZ, RZ, RZ ;  /* 0x000000ffff0d7224 */ /* 0x002fce00078e00ff */
[----:B------:R-:W-:-:S07]  /*1a60*/  LEPC R20, `(.L_x_21) ;  /* 0x000000001014794e */ /* 0x000fce0000000000 */
[----:B--2--5:R-:W-:Y:S05]  /*1a70*/  CALL.ABS.NOINC R14 ;  /* 0x000000000e007343 */ /* 0x024fea0003c00000 */
.L_x_21:
[----:B------:R-:W-:-:S13]  /*1a80*/  ISETP.NE.AND P0, PT, R102, 0x3, PT ;  /* 0x000000036600780c */ /* 0x000fda0003f05270 */
[----:B------:R-:W-:Y:S05]  /*1a90*/  @!P0 BRA `(.L_x_22) ;  /* 0x0000000000048947 */ /* 0x000fea0003800000 */
[----:B------:R-:W-:Y:S01]  /*1aa0*/  BPT.TRAP 0x1 ;  /* 0x000000040000795c */ /* 0x000fe20000300000 */
.L_x_22:
[----:B------:R-:W-:Y:S02]  /*1ab0*/  IMAD.U32 R3, RZ, RZ, UR38 ;  /* 0x00000026ff037e24 */ /* 0x000fe4000f8e00ff */
[----:B-1----:R-:W-:-:S03]  /*1ac0*/  IMAD.U32 R0, RZ, RZ, UR39 ;  /* 0x00000027ff007e24 */ /* 0x002fc6000f8e00ff */
[----:B------:R-:W-:Y:S02]  /*1ad0*/  LEA R3, R3, UR41, 0x3 ;  /* 0x0000002903037c11 */ /* 0x000fe4000f8e18ff */
[----:B------:R-:W-:-:S04]  /*1ae0*/  SHF.L.U32 R0, R0, 0x1f, RZ ;  /* 0x0000001f00007819 */ /* 0x000fc800000006ff */
[----:B------:R1:W2:Y:S01]  /*1af0*/  SYNCS.PHASECHK.TRANS64.TRYWAIT P1, [R3+URZ], R0 ;  /* 0x00000000030075a7 */ /* 0x0002a2000802017f */
[----:B------:R-:W-:Y:S05]  /*1b00*/  @!P0 BRA `(.L_x_23) ;  /* 0x0000000000048947 */ /* 0x000fea0003800000 */
[----:B------:R-:W-:Y:S01]  /*1b10*/  BPT.TRAP 0x1 ;  /* 0x000000040000795c */ /* 0x000fe20000300000 */
.L_x_23:
[----:B--2---:R-:W-:Y:S05]  /*1b20*/  @P1 BRA `(.L_x_24) ;  /* 0x0000000000081947 */ /* 0x004fea0003800000 */
[----:B------:R-:W2:Y:S02]  /*1b30*/  SYNCS.PHASECHK.TRANS64.TRYWAIT P1, [R3+URZ], R0 ;  /* 0x00000000030075a7 */ /* 0x000ea4000802017f */
[----:B--2---:R-:W-:Y:S05]  /*1b40*/  @!P1 BRA `(.L_x_25) ;  /* 0x0000006400e89947 */ /* 0x004fea0003800000 */
.L_x_24:
[----:B------:R-:W-:Y:S05]  /*1b50*/  WARPSYNC.ALL ;  /* 0x0000000000007948 */ /* 0x000fea0003800000 */
[----:B------:R-:W-:Y:S01]  /*1b60*/  ULEA UR4, UR38, UR44, 0x8 ;  /* 0x0000002c26047291 */ /* 0x000fe2000f8e403f */
[----:B------:R-:W-:Y:S01]  /*1b70*/  WARPGROUP.ARRIVE ;  /* 0x00000000000079c5 */ /* 0x000fe20000000000 */
[----:B------:R-:W-:Y:S01]  /*1b80*/  ULEA UR6, UR38, UR45, 0x9 ;  /* 0x0000002d26067291 */ /* 0x000fe2000f8e483f */
[----:B-12---:R-:W-:Y:S01]  /*1b90*/  IMAD.U32 R0, RZ, RZ, UR43 ;  /* 0x0000002bff007e24 */ /* 0x006fe2000f8e00ff */
[----:B------:R-:W-:Y:S01]  /*1ba0*/  UMOV UR5, 0x80000020 ;  /* 0x8000002000057882 */ /* 0x000fe20000000000 */
[----:B------:R-:W-:-:S03]  /*1bb0*/  UMOV UR7, 0x80000020 ;  /* 0x8000002000077882 */ /* 0x000fc60000000000 */
[----:B------:R-:W-:-:S03]  /*1bc0*/  ISETP.GE.AND P1, PT, R0, 0x1, PT ;  /* 0x000000010000780c */ /* 0x000fc60003f26270 */
[----:B------:R-:W-:Y:S01]  /*1bd0*/  HGMMA.64x128x16.F32.BF16 R24, gdesc[UR4], RZ, !UPT, gsb0 ;  /* 0x01e00000041879f0 */ /* 0x000fe2000c0018ff */
[----:B------:R-:W-:Y:S02]  /*1be0*/  UIADD3 UR4, UR4, 0x2, URZ ;  /* 0x0000000204047890 */ /* 0x000fe4000fffe03f */
[----:B------:R-:W-:Y:S01]  /*1bf0*/  UIADD3 UR6, UR6, 0x2, URZ ;  /* 0x0000000206067890 */ /* 0x000fe2000fffe03f */
[----:B------:R-:W-:Y:S01]  /*1c00*/  UMOV UR5, 0x80000020 ;  /* 0x8000002000057882 */ /* 0x000fe20000000000 */
[----:B------:R-:W-:Y:S01]  /*1c10*/  UMOV UR7, 0x80000020 ;  /* 0x8000002000077882 */ /* 0x000fe20000000000 */
[----:B------:R-:W-:Y:S02]  /*1c20*/  WARPGROUP.DEPBAR.LE gsb0, 0x0 ;  /* 0x00008000000079c5 */ /* 0x000fe40000010000 */
[----:B------:R-:W-:-:S06]  /*1c30*/  WARPGROUP.ARRIVE ;  /* 0x00000000000079c5 */ /* 0x000fcc0000000000 */
[----:B------:R-:W-:Y:S03]  /*1c40*/  HGMMA.64x128x16.F32.BF16 R24, gdesc[UR4], R24, gsb0 ;  /* 0x01e00000041879f0 */ /* 0x000fe60008001818 */
[----:B------:R-:W-:Y:S02]  /*1c50*/  WARPGROUP.DEPBAR.LE gsb0, 0x0 ;  /* 0x00008000000079c5 */ /* 0x000fe40000010000 */
[----:B------:R-:W-:Y:S05]  /*1c60*/  @!P1 BRA `(.L_x_26) ;  /* 0x0000000000d49947 */ /* 0x000fea0003800000 */
[----:B------:R-:W-:Y:S01]  /*1c70*/  UIADD3 UR4, UR38, 0x1, URZ ;  /* 0x0000000126047890 */ /* 0x000fe2000fffe03f */
[----:B------:R-:W-:Y:S02]  /*1c80*/  IMAD.U32 R0, RZ, RZ, UR43 ;  /* 0x0000002bff007e24 */ /* 0x000fe4000f8e00ff */
[----:B------:R-:W-:Y:S01]  /*1c90*/  IMAD.U32 R3, RZ, RZ, UR38 ;  /* 0x00000026ff037e24 */ /* 0x000fe2000f8e00ff */
[----:B------:R-:W-:-:S04]  /*1ca0*/  UISETP.NE.AND UP0, UPT, UR4, 0x12, UPT ;  /* 0x000000120400788c */ /* 0x000fc8000bf05270 */
[----:B------:R-:W-:Y:S02]  /*1cb0*/  USEL UR5, URZ, 0x1, UP0 ;  /* 0x000000013f057887 */ /* 0x000fe40008000000 */
[----:B------:R-:W-:Y:S02]  /*1cc0*/  USEL UR8, UR4, URZ, UP0 ;  /* 0x0000003f04087287 */ /* 0x000fe40008000000 */
[----:B------:R-:W-:-:S06]  /*1cd0*/  ULOP3.LUT UR5, UR39, UR5, URZ, 0x3c, !UPT ;  /* 0x0000000527057292 */ /* 0x000fcc000f8e3c3f */
[----:B------:R-:W-:-:S07]  /*1ce0*/  IMAD.U32 R6, RZ, RZ, UR5 ;  /* 0x00000005ff067e24 */ /* 0x000fce000f8e00ff */
.L_x_33:
[----:B------:R-:W-:Y:S05]  /*1cf0*/  @!P0 BRA `(.L_x_27) ;  /* 0x0000000000048947 */ /* 0x000fea0003800000 */
[----:B------:R-:W-:Y:S01]  /*1d00*/  BPT.TRAP 0x1 ;  /* 0x000000040000795c */ /* 0x000fe20000300000 */
.L_x_27:
[----:B------:R-:W-:Y:S01]  /*1d10*/  ULEA UR4, UR8, UR41, 0x3 ;  /* 0x0000002908047291 */ /* 0x000fe2000f8e183f */
[----:B------:R-:W-:-:S08]  /*1d20*/  SHF.L.U32 R4, R6, 0x1f, RZ ;  /* 0x0000001f06047819 */ /* 0x000fd000000006ff */
[----:B------:R1:W2:Y:S01]  /*1d30*/  SYNCS.PHASECHK.TRANS64.TRYWAIT P1, [UR4], R4 ;  /* 0x00000004ff0075a7 */ /* 0x0002a20008020144 */
[----:B------:R-:W-:Y:S05]  /*1d40*/  @!P0 BRA `(.L_x_28) ;  /* 0x0000000000048947 */ /* 0x000fea0003800000 */
[----:B------:R-:W-:Y:S01]  /*1d50*/  BPT.TRAP 0x1 ;  /* 0x000000040000795c */ /* 0x000fe20000300000 */
.L_x_28:
[----:B--2---:R-:W-:Y:S05]  /*1d60*/  @P1 BRA `(.L_x_29) ;  /* 0x0000000000081947 */ /* 0x004fea0003800000 */
[----:B------:R-:W2:Y:S02]  /*1d70*/  SYNCS.PHASECHK.TRANS64.TRYWAIT P1, [UR4], R4 ;  /* 0x00000004ff0075a7 */ /* 0x000ea40008020144 */
[----:B--2---:R-:W-:Y:S05]  /*1d80*/  @!P1 BRA `(.L_x_30) ;  /* 0x00000064006c9947 */ /* 0x004fea0003800000 */
.L_x_29:
[----:B------:R-:W-:Y:S01]  /*1d90*/  ULEA UR4, UR8, UR44, 0x8 ;  /* 0x0000002c08047291 */ /* 0x000fe2000f8e403f */
[----:B------:R-:W-:Y:S01]  /*1da0*/  WARPGROUP.ARRIVE ;  /* 0x00000000000079c5 */ /* 0x000fe20000000000 */
[----:B------:R-:W-:Y:S01]  /*1db0*/  ULEA UR6, UR8, UR45, 0x9 ;  /* 0x0000002d08067291 */ /* 0x000fe2000f8e483f */
[----:B------:R-:W-:Y:S01]  /*1dc0*/  UMOV UR5, 0x80000020 ;  /* 0x8000002000057882 */ /* 0x000fe20000000000 */
[----:B------:R-:W-:-:S07]  /*1dd0*/  UMOV UR7, 0x80000020 ;  /* 0x8000002000077882 */ /* 0x000fce0000000000 */
[----:B------:R-:W-:Y:S01]  /*1de0*/  HGMMA.64x128x16.F32.BF16 R24, gdesc[UR4], R24, gsb0 ;  /* 0x01e00000041879f0 */ /* 0x000fe20008001818 */
        /* <DEDUP_REMOVED lines=9> */
[----:B------:R-:W-:Y:S01]  /*1e80*/  BPT.TRAP 0x1 ;  /* 0x000000040000795c */ /* 0x000fe20000300000 */
.L_x_31:
[----:B------:R-:W-:-:S13]  /*1e90*/  ISETP.NE.AND P1, PT, R89, RZ, PT ;  /* 0x000000ff5900720c */ /* 0x000fda0003f25270 */
[----:B-12---:R-:W-:-:S05]  /*1ea0*/  @P1 LEA R4, R3, UR41, 0x3 ;  /* 0x0000002903041c11 */ /* 0x006fca000f8e18ff */
[----:B------:R-:W-:-:S05]  /*1eb0*/  @P1 VIADD R5, R4, 0x90 ;  /* 0x0000009004051836 */ /* 0x000fca0000000000 */
[----:B------:R-:W-:-:S04]  /*1ec0*/  @P1 PRMT R5, R88, 0x654, R5 ;  /* 0x0000065458051816 */ /* 0x000fc80000000005 */
[----:B------:R1:W-:Y:S01]  /*1ed0*/  @P1 SYNCS.ARRIVE.TRANS64.RED.A1T0 RZ, [R5+URZ], RZ ;  /* 0x000000ff05ff19a7 */ /* 0x0003e2000810043f */
[----:B------:R-:W-:-:S13]  /*1ee0*/  ISETP.GT.U32.AND P1, PT, R16, 0x1, PT ;  /* 0x000000011000780c */ /* 0x000fda0003f24070 */
[----:B-1----:R-:W-:Y:S05]  /*1ef0*/  @P1 BRA `(.L_x_32) ;  /* 0x0000000000041947 */ /* 0x002fea0003800000 */
[----:B------:R-:W-:Y:S01]  /*1f00*/  BPT.TRAP 0x1 ;  /* 0x000000040000795c */ /* 0x000fe20000300000 */
.L_x_32:
[----:B------:R-:W-:Y:S01]  /*1f10*/  UIADD3 UR8, UR8, 0x1, URZ ;  /* 0x0000000108087890 */ /* 0x000fe2000fffe03f */
[C---:B------:R-:W-:Y:S01]  /*1f20*/  ISETP.GT.AND P2, PT, R0.reuse, 0x1, PT ;  /* 0x000000010000780c */ /* 0x040fe20003f44270 */
[----:B------:R-:W-:Y:S02]  /*1f30*/  VIADD R3, R3, 0x1 ;  /* 0x0000000103037836 */ /* 0x000fe40000000000 */
[----:B------:R-:W-:Y:S01]  /*1f40*/  UISETP.NE.AND UP0, UPT, UR8, 0x12, UPT ;  /* 0x000000120800788c */ /* 0x000fe2000bf05270 */
[----:B------:R-:W-:Y:S02]  /*1f50*/  VIADD R0, R0, 0xffffffff ;  /* 0xffffffff00007836 */ /* 0x000fe40000000000 */
[C---:B------:R-:W-:Y:S01]  /*1f60*/  ISETP.NE.AND P1, PT, R3.reuse, 0x12, PT ;  /* 0x000000120300780c */ /* 0x040fe20003f25270 */
[----:B------:R-:W-:Y:S02]  /*1f70*/  USEL UR4, URZ, 0x1, UP0 ;  /* 0x000000013f047887 */ /* 0x000fe40008000000 */
[----:B------:R-:W-:Y:S01]  /*1f80*/  USEL UR8, UR8, URZ, UP0 ;  /* 0x0000003f08087287 */ /* 0x000fe20008000000 */
[----:B------:R-:W-:-:S03]  /*1f90*/  SEL R3, R3, RZ, P1 ;  /* 0x000000ff03037207 */ /* 0x000fc60000800000 */
[----:B------:R-:W-:Y:S01]  /*1fa0*/  LOP3.LUT R6, R6, UR4, RZ, 0x3c, !PT ;  /* 0x0000000406067c12 */ /* 0x000fe2000f8e3cff */
[----:B------:R-:W-:Y:S07]  /*1fb0*/  @P2 BRA `(.L_x_33) ;  /* 0xfffffffc004c2947 */ /* 0x000fee000383ffff */
.L_x_26:
[----:B------:R-:W1:Y:S01]  /*1fc0*/  LDC R0, c[0x0][0x28c] ;  /* 0x0000a300ff007b82 */ /* 0x000e620000000800 */
[----:B------:R2:W-:Y:S01]  /*1fd0*/  SYNCS.ARRIVE.TRANS64.A1T0 RZ, [R96+UR47], RZ ;  /* 0x000000ff60ff79a7 */ /* 0x0005e2000810002f */
[----:B-1----:R-:W-:-:S13]  /*1fe0*/  ISETP.GE.AND P1, PT, R0, 0x1, PT ;  /* 0x000000010000780c */ /* 0x002fda0003f26270 */
[----:B--2---:R-:W-:Y:S05]  /*1ff0*/  @!P1 BRA `(.L_x_34) ;  /* 0x0000000000449947 */ /* 0x004fea0003800000 */
[----:B------:R-:W-:Y:S05]  /*2000*/  @!P0 BRA `(.L_x_35) ;  /* 0x0000000000048947 */ /* 0x000fea0003800000 */
[----:B------:R-:W-:Y:S01]  /*2010*/  BPT.TRAP 0x1 ;  /* 0x000000040000795c */ /* 0x000fe20000300000 */
.L_x_35:
[----:B------:R-:W-:-:S13]  /*2020*/  ISETP.NE.AND P0, PT, R89, RZ, PT ;  /* 0x000000ff5900720c */ /* 0x000fda0003f05270 */
[----:B------:R-:W-:-:S05]  /*2030*/  VOTEU.ANY UP0, P0 ;  /* 0x00000000003f7886 */ /* 0x000fca0000000100 */
[----:B------:R-:W-:-:S06]  /*2040*/  @UP0 UIADD3 UR4, UR43, UR38, URZ ;  /* 0x000000262b040290 */ /* 0x000fcc000fffe03f */
[----:B------:R-:W-:Y:S02]  /*2050*/  IMAD.U32 R4, RZ, RZ, UR4 ;  /* 0x00000004ff047e24 */ /* 0x000fe4000f8e00ff */
[----:B------:R-:W-:Y:S02]  /*2060*/  IMAD.U32 R3, RZ, RZ, UR4 ;  /* 0x00000004ff037e24 */ /* 0x000fe4000f8e00ff */
[----:B------:R-:W-:-:S05]  /*2070*/  @P0 IMAD.WIDE.U32 R4, R4, 0x38e38e39, RZ ;  /* 0x38e38e3904040825 */ /* 0x000fca00078e00ff */
[----:B------:R-:W-:-:S05]  /*2080*/  @P0 SHF.R.U32.HI R0, RZ, 0x2, R5 ;  /* 0x00000002ff000819 */ /* 0x000fca0000011605 */
[----:B------:R-:W-:-:S05]  /*2090*/  @P0 IMAD R0, R0, -0x12, R3 ;  /* 0xffffffee00000824 */ /* 0x000fca00078e0203 */
[----:B------:R-:W-:-:S05]  /*20a0*/  @P0 LEA R0, R0, UR41, 0x3 ;  /* 0x0000002900000c11 */ /* 0x000fca000f8e18ff */
[----:B------:R-:W-:-:S05]  /*20b0*/  @P0 VIADD R3, R0, 0x90 ;  /* 0x0000009000030836 */ /* 0x000fca0000000000 */
[----:B------:R-:W-:-:S04]  /*20c0*/  @P0 PRMT R3, R88, 0x654, R3 ;  /* 0x0000065458030816 */ /* 0x000fc80000000003 */
[----:B------:R1:W-:Y:S01]  /*20d0*/  @P0 SYNCS.ARRIVE.TRANS64.RED.A1T0 RZ, [R3+URZ], RZ ;  /* 0x000000ff03ff09a7 */ /* 0x0003e2000810043f */
[----:B------:R-:W-:-:S13]  /*20e0*/  ISETP.GT.U32.AND P0, PT, R16, 0x1, PT ;  /* 0x000000011000780c */ /* 0x000fda0003f04070 */
[----:B-1----:R-:W-:Y:S05]  /*20f0*/  @P0 BRA `(.L_x_34) ;  /* 0x0000000000040947 */ /* 0x002fea0003800000 */
[----:B------:R-:W-:Y:S01]  /*2100*/  BPT.TRAP 0x1 ;  /* 0x000000040000795c */ /* 0x000fe20000300000 */
.L_x_34:
[----:B------:R-:W-:Y:S01]  /*2110*/  SHF.L.U32 R0, R103, 0x1f, RZ ;  /* 0x0000001f67007819 */ /* 0x000fe200000006ff */
[----:B------:R-:W-:Y:S01]  /*2120*/  UIADD3 UR38, UR46, UR38, URZ ;  /* 0x000000262e267290 */ /* 0x000fe2000fffe03f */
[----:B------:R-:W1:Y:S01]  /*2130*/  LDC R9, c[0x0][0x288] ;  /* 0x0000a200ff097b82 */ /* 0x000e620000000800 */
[----:B------:R-:W-:Y:S01]  /*2140*/  UISETP.GE.U32.AND UP1, UPT, UR46, 0x12, UPT ;  /* 0x000000122e00788c */ /* 0x000fe2000bf26070 */
[----:B------:R-:W-:Y:S01]  /*2150*/  IMAD.SHL.U32 R10, R94, 0x2, RZ ;  /* 0x000000025e0a7824 */ /* 0x000fe200078e00ff */
[----:B------:R-:W-:Y:S02]  /*2160*/  UISETP.GT.U32.AND UP0, UPT, UR38, 0x11, UPT ;  /* 0x000000112600788c */ /* 0x000fe4000bf04070 */
[----:B------:R-:W-:Y:S02]  /*2170*/  UIMAD.WIDE.U32 UR4, UR38, 0x38e38e39, URZ ;  /* 0x38e38e39260478a5 */ /* 0x000fe4000f8e003f */
[----:B------:R-:W-:Y:S01]  /*2180*/  UISETP.LT.U32.AND UP0, UPT, UR46, 0x12, UP0 ;  /* 0x000000122e00788c */ /* 0x000fe20008701070 */
[----:B------:R-:W2:Y:S01]  /*2190*/  SYNCS.PHASECHK.TRANS64.TRYWAIT P0, [R95+UR42+0x10], R0 ;  /* 0x000010005f0075a7 */ /* 0x000ea2000800016a */
[----:B------:R-:W-:Y:S01]  /*21a0*/  USHF.R.U32.HI UR4, URZ, 0x2, UR5 ;  /* 0x000000023f047899 */ /* 0x000fe20008011605 */
[----:B------:R-:W-:Y:S01]  /*21b0*/  SHF.R.S32.HI R11, RZ, 0x1f, R10 ;  /* 0x0000001fff0b7819 */ /* 0x000fe2000001140a */
[----:B------:R-:W-:-:S02]  /*21c0*/  USEL UR6, URZ, 0x1, !UP0 ;  /* 0x000000013f067887 */ /* 0x000fc4000c000000 */
[----:B------:R-:W-:Y:S02]  /*21d0*/  UIMAD UR38, UR4, -0x12, UR38 ;  /* 0xffffffee042678a4 */ /* 0x000fe4000f8e0226 */
[----:B------:R-:W-:-:S04]  /*21e0*/  ULOP3.LUT UR39, UR39, UR6, URZ, 0x3c, !UPT ;  /* 0x0000000627277292 */ /* 0x000fc8000f8e3c3f */
[----:B------:R-:W-:Y:S01]  /*21f0*/  @UP1 ULOP3.LUT UR39, UR39, 0x1, UR4, 0x78, !UPT ;  /* 0x0000000127271892 */ /* 0x000fe2000f8e7804 */
[----:B-12---:R-:W-:Y:S11]  /*2200*/  @!P0 BRA `(.L_x_36) ;  /* 0x0000006000648947 */ /* 0x006ff60003800000 */
.L_x_204:
[----:B-1----:R-:W-:Y:S01]  /*2210*/  IMAD.SHL.U32 R0, R19, 0x40, RZ ;  /* 0x0000004013007824 */ /* 0x002fe200078e00ff */
[----:B------:R-:W-:Y:S01]  /*2220*/  ULDC UR6, c[0x0][0x284] ;  /* 0x0000a10000067ab9 */ /* 0x000fe20000000800 */
[----:B------:R-:W-:Y:S01]  /*2230*/  IMAD.SHL.U32 R20, R22, 0x80, RZ ;  /* 0x0000008016147824 */ /* 0x000fe200078e00ff */
[----:B0-----:R-:W-:Y:S01]  /*2240*/  SHF.R.S32.HI R13, RZ, 0x1f, R2 ;  /* 0x0000001fff0d7819 */ /* 0x001fe20000011402 */
[----:B------:R-:W-:Y:S01]  /*2250*/  ULDC.64 UR4, c[0x0][0x5d0] ;  /* 0x0001740000047ab9 */ /* 0x000fe20000000a00 */
[----:B------:R-:W-:Y:S01]  /*2260*/  ISETP.GE.AND P0, PT, R0, UR6, PT ;  /* 0x0000000600007c0c */ /* 0x000fe2000bf06270 */
[----:B------:R-:W-:Y:S01]  /*2270*/  IMAD.WIDE.U32 R4, R2, UR4, R10 ;  /* 0x0000000402047c25 */ /* 0x000fe2000f8e000a */
[----:B------:R-:W-:Y:S02]  /*2280*/  SHF.R.S32.HI R21, RZ, 0x1f, R20 ;  /* 0x0000001fff157819 */ /* 0x000fe40000011414 */
[C---:B------:R-:W-:Y:S01]  /*2290*/  ISETP.GE.OR P0, PT, R20.reuse, R9, P0 ;  /* 0x000000091400720c */ /* 0x040fe20000706670 */
[----:B------:R-:W-:Y:S01]  /*22a0*/  IMAD R3, R13, UR4, RZ ;  /* 0x000000040d037c24 */ /* 0x000fe2000f8e02ff */
[----:B------:R-:W-:-:S03]  /*22b0*/  IADD3 R4, P1, R20, R4, RZ ;  /* 0x0000000414047210 */ /* 0x000fc60007f3e0ff */
[----:B------:R-:W-:-:S05]  /*22c0*/  IMAD R3, R2, UR5, R3 ;  /* 0x0000000502037c24 */ /* 0x000fca000f8e0203 */
[----:B------:R-:W-:-:S03]  /*22d0*/  IADD3.X R5, R21, R5, R3, P1, !PT ;  /* 0x0000000515057210 */ /* 0x000fc60000ffe403 */
[----:B------:R-:W-:Y:S05]  /*22e0*/  @P0 BRA `(.L_x_37) ;  /* 0x0000004000300947 */ /* 0x000fea0003800000 */
[----:B------:R-:W0:Y:S01]  /*22f0*/  LDC.64 R6, c[0x0][0x5c8] ;  /* 0x00017200ff067b82 */ /* 0x000e220000000a00 */
[----:B-----5:R-:W-:Y:S01]  /*2300*/  FSETP.NEU.AND P0, PT, R91, RZ, PT ;  /* 0x000000ff5b00720b */ /* 0x020fe20003f0d000 */
[----:B------:R-:W-:Y:S01]  /*2310*/  IMAD R3, R94, -0x2, R9 ;  /* 0xfffffffe5e037824 */ /* 0x000fe200078e0209 */
[----:B------:R-:W-:Y:S01]  /*2320*/  BSSY B0, `(.L_x_37) ;  /* 0x0000408000007945 */ /* 0x000fe20003800000 */
[----:B------:R-:W-:-:S04]  /*2330*/  IMAD.WIDE R104, R19, 0x40, R92 ;  /* 0x0000004013687825 */ /* 0x000fc800078e025c */
[----:B------:R-:W-:Y:S02]  /*2340*/  IMAD.IADD R3, R3, 0x1, -R20 ;  /* 0x0000000103037824 */ /* 0x000fe400078e0a14 */
[----:B------:R-:W-:-:S03]  /*2350*/  IMAD.IADD R0, R99, 0x1, -R0 ;  /* 0x0000000163007824 */ /* 0x000fc600078e0a00 */
[----:B------:R-:W-:-:S04]  /*2360*/  ISETP.GT.AND P2, PT, R3, RZ, PT ;  /* 0x000000ff0300720c */ /* 0x000fc80003f44270 */
[----:B------:R-:W-:Y:S01]  /*2370*/  ISETP.GT.AND P1, PT, R0, RZ, P2 ;  /* 0x000000ff0000720c */ /* 0x000fe20001724270 */
[-C--:B0-----:R-:W-:Y:S02]  /*2380*/  IMAD R8, R105, R6.reuse, RZ ;  /* 0x0000000669087224 */ /* 0x081fe400078e02ff */
[----:B------:R-:W-:-:S04]  /*2390*/  IMAD.WIDE.U32 R106, R104, R6, R4 ;  /* 0x00000006686a7225 */ /* 0x000fc800078e0004 */
[----:B------:R-:W-:-:S04]  /*23a0*/  IMAD R5, R104, R7, R8 ;  /* 0x0000000768057224 */ /* 0x000fc800078e0208 */
[----:B------:R-:W-:Y:S01]  /*23b0*/  IMAD.IADD R9, R107, 0x1, R5 ;  /* 0x000000016b097824 */ /* 0x000fe200078e0205 */
[----:B------:R-:W-:Y:S06]  /*23c0*/  @!P0 BRA `(.L_x_38) ;  /* 0x0000002c00248947 */ /* 0x000fec0003800000 */
[----:B------:R-:W0:Y:S01]  /*23d0*/  LDC.64 R108, c[0x0][0x5b8] ;  /* 0x00016e00ff6c7b82 */ /* 0x000e220000000a00 */
[----:B------:R-:W-:-:S07]  /*23e0*/  ULDC.64 UR4, c[0x0][0x5c0] ;  /* 0x0001700000047ab9 */ /* 0x000fce0000000a00 */
[----:B------:R-:W1:Y:S08]  /*23f0*/  LDC.64 R110, c[0x0][0x5b0] ;  /* 0x00016c00ff6e7b82 */ /* 0x000e700000000a00 */
[----:B------:R-:W2:Y:S01]  /*2400*/  LDC.64 R112, c[0x0][0x5a8] ;  /* 0x00016a00ff707b82 */ /* 0x000ea20000000a00 */
[-C--:B0-----:R-:W-:Y:S02]  /*2410*/  IMAD R8, R13, R108.reuse, RZ ;  /* 0x0000006c0d087224 */ /* 0x081fe400078e02ff */
[----:B------:R-:W-:-:S04]  /*2420*/  IMAD.WIDE.U32 R4, R2, R108, R10 ;  /* 0x0000006c02047225 */ /* 0x000fc800078e000a */
[----:B------:R-:W-:Y:S01]  /*2430*/  IMAD R107, R2, R109, R8 ;  /* 0x0000006d026b7224 */ /* 0x000fe200078e0208 */
[----:B------:R-:W-:Y:S01]  /*2440*/  IADD3 R12, P0, R20, R4, RZ ;  /* 0x00000004140c7210 */ /* 0x000fe20007f1e0ff */
[----:B-1----:R-:W-:-:S03]  /*2450*/  IMAD R4, R105, R110, RZ ;  /* 0x0000006e69047224 */ /* 0x002fc600078e02ff */
[----:B------:R-:W-:Y:S01]  /*2460*/  IADD3.X R13, R21, R5, R107, P0, !PT ;  /* 0x00000005150d7210 */ /* 0x000fe200007fe46b */
[C---:B------:R-:W-:Y:S02]  /*2470*/  IMAD R109, R104.reuse, R111, R4 ;  /* 0x0000006f686d7224 */ /* 0x040fe400078e0204 */
[----:B------:R-:W-:-:S04]  /*2480*/  IMAD.WIDE.U32 R4, R104, R110, R12 ;  /* 0x0000006e68047225 */ /* 0x000fc800078e000c */
[----:B------:R-:W-:Y:S01]  /*2490*/  IMAD.IADD R5, R5, 0x1, R109 ;  /* 0x0000000105057824 */ /* 0x000fe200078e026d */
[----:B--2---:R-:W-:-:S04]  /*24a0*/  LEA R14, P0, R4, R112, 0x1 ;  /* 0x00000070040e7211 */ /* 0x004fc800078008ff */
[----:B------:R-:W-:-:S05]  /*24b0*/  LEA.HI.X R15, R4, R113, R5, 0x1, P0 ;  /* 0x00000071040f7211 */ /* 0x000fca00000f0c05 */
[----:B------:R-:W2:Y:S01]  /*24c0*/  @P1 LDG.E.LTC128B.U16 R19, desc[UR36][R14.64] ;  /* 0x000000240e131981 */ /* 0x000ea2000c1e1520 */
[----:B------:R-:W-:Y:S01]  /*24d0*/  IMAD.WIDE.U32 R4, R104, R110, R20 ;  /* 0x0000006e68047225 */ /* 0x000fe200078e0014 */
[----:B------:R-:W-:Y:S02]  /*24e0*/  BSSY B1, `(.L_x_39) ;  /* 0x0000015000017945 */ /* 0x000fe40003800000 */
[----:B------:R-:W-:-:S04]  /*24f0*/  IADD3 R100, P0, R10, R4, RZ ;  /* 0x000000040a647210 */ /* 0x000fc80007f1e0ff */
[----:B------:R-:W-:Y:S02]  /*2500*/  IADD3.X R101, R11, R109, R5, P0, !PT ;  /* 0x0000006d0b657210 */ /* 0x000fe400007fe405 */
[----:B------:R-:W-:Y:S01]  /*2510*/  LEA R8, P0, R106, UR4, 0x1 ;  /* 0x000000046a087c11 */ /* 0x000fe2000f8008ff */
[----:B------:R-:W-:-:S03]  /*2520*/  IMAD.WIDE.U32 R100, R2, R108, R100 ;  /* 0x0000006c02647225 */ /* 0x000fc600078e0064 */
[----:B------:R-:W-:Y:S02]  /*2530*/  LEA.HI.X R9, R106, UR5, R9, 0x1, P0 ;  /* 0x000000056a097c11 */ /* 0x000fe400080f0c09 */
[----:B------:R-:W-:-:S04]  /*2540*/  ISETP.GT.AND P0, PT, R3, 0x1, PT ;  /* 0x000000010300780c */ /* 0x000fc80003f04270 */
[----:B------:R-:W-:Y:S01]  /*2550*/  ISETP.GT.AND P3, PT, R0, RZ, P0 ;  /* 0x000000ff0000720c */ /* 0x000fe20000764270 */
[----:B--2---:R-:W-:-:S04]  /*2560*/  IMAD.U32 R4, R19, 0x10000, RZ ;  /* 0x0001000013047824 */ /* 0x004fc800078e00ff */
[----:B------:R-:W-:Y:S01]  /*2570*/  FMUL R5, R4, R91 ;  /* 0x0000005b04057220 */ /* 0x000fe20000400000 */
[----:B------:R-:W-:-:S03]  /*2580*/  LEA R4, P4, R100, R112, 0x1 ;  /* 0x0000007064047211 */ /* 0x000fc600078808ff */
[----:B------:R-:W-:-:S05]  /*2590*/  FFMA R5, R24, R90, R5 ;  /* 0x0000005a18057223 */ /* 0x000fca0000000005 */
[----:B------:R-:W-:Y:S01]  /*25a0*/  F2FP.BF16.F32.PACK_AB R14, RZ, R5 ;  /* 0x00000005ff0e723e */ /* 0x000fe200000010ff */
[----:B------:R-:W-:-:S03]  /*25b0*/  IMAD.IADD R5, R107, 0x1, R101 ;  /* 0x000000016b057824 */ /* 0x000fc600078e0265 */
[----:B------:R-:W-:Y:S01]  /*25c0*/  PRMT R15, R14, 0x7610, R15 ;  /* 0x000076100e0f7816 */ /* 0x000fe2000000000f */
[----:B------:R-:W-:Y:S01]  /*25d0*/  IMAD.SHL.U32 R14, R110, 0x8, RZ ;  /* 0x000000086e0e7824 */ /* 0x000fe200078e00ff */
[----:B------:R-:W-:-:S03]  /*25e0*/  LEA.HI.X R5, R100, R113, R5, 0x1, P4 ;  /* 0x0000007164057211 */ /* 0x000fc600020f0c05 */
[----:B------:R0:W-:Y:S02]  /*25f0*/  @P1 STG.E.U16 desc[UR36][R8.64], R15 ;  /* 0x0000000f08001986 */ /* 0x0001e4000c101524 */
[----:B0-----:R-:W-:Y:S01]  /*2600*/  SHF.L.U64.HI R15, R110, 0x3, R111 ;  /* 0x000000036e0f7819 */ /* 0x001fe2000001026f */
[----:B------:R-:W-:Y:S06]  /*2610*/  @!P3 BRA `(.L_x_40) ;  /* 0x000000000004b947 */ /* 0x000fec0003800000 */
[----:B------:R0:W5:Y:S02]  /*2620*/  LDG.E.LTC128B.U16 R19, desc[UR36][R4.64+0x2] ;  /* 0x0000022404137981 */ /* 0x000164000c1e1520 */
.L_x_40:
[----:B------:R-:W-:Y:S05]  /*2630*/  BSYNC B1 ;  /* 0x0000000000017941 */ /* 0x000fea0003800000 */
.L_x_39:
[----:B------:R-:W-:Y:S01]  /*2640*/  IMAD.WIDE.U32 R14, R104, R110, R14 ;  /* 0x0000006e680e7225 */ /* 0x000fe200078e000e */
[----:B------:R-:W-:-:S03]  /*2650*/  ISETP.GT.AND P2, PT, R0, 0x8, P2 ;  /* 0x000000080000780c */ /* 0x000fc60001744270 */
[----:B-----5:R-:W-:Y:S02]  /*2660*/  IMAD.U32 R22, R19, 0x10000, RZ ;  /* 0x0001000013167824 */ /* 0x020fe400078e00ff */
[----:B------:R-:W-:Y:S01]  /*2670*/  IMAD.IADD R109, R109, 0x1, R15 ;  /* 0x000000016d6d7824 */ /* 0x000fe200078e020f */
[----:B------:R-:W-:Y:S01]  /*2680*/  IADD3 R15, P1, R12, R14, RZ ;  /* 0x0000000e0c0f7210 */ /* 0x000fe20007f3e0ff */
[----:B------:R-:W-:-:S04]  /*2690*/  FMUL R22, R22, R91 ;  /* 0x0000005b16167220 */ /* 0x000fc80000400000 */
[----:B------:R-:W-:Y:S01]  /*26a0*/  FFMA R22, R25, R90, R22 ;  /* 0x0000005a19167223 */ /* 0x000fe20000000016 */
[----:B------:R-:W-:Y:S01]  /*26b0*/  IMAD.X R24, R109, 0x1, R13, P1 ;  /* 0x000000016d187824 */ /* 0x000fe200008e060d */
[----:B------:R-:W-:-:S03]  /*26c0*/  LEA R12, P1, R15, R112, 0x1 ;  /* 0x000000700f0c7211 */ /* 0x000fc600078208ff */
[----:B------:R-:W-:Y:S02]  /*26d0*/  F2FP.BF16.F32.PACK_AB R22, RZ, R22 ;  /* 0x00000016ff16723e */ /* 0x000fe400000010ff */
[----:B------:R-:W-:-:S03]  /*26e0*/  LEA.HI.X R13, R15, R113, R24, 0x1, P1 ;  /* 0x000000710f0d7211 */ /* 0x000fc600008f0c18 */
[----:B------:R1:W-:Y:S04]  /*26f0*/  @P3 STG.E.U16 desc[UR36][R8.64+0x2], R22 ;  /* 0x0000021608003986 */ /* 0x0003e8000c101524 */
[----:B------:R-:W2:Y:S01]  /*2700*/  @P2 LDG.E.LTC128B.U16 R19, desc[UR36][R12.64] ;  /* 0x000000240c132981 */ /* 0x000ea2000c1e1520 */
[----:B------:R-:W-:Y:S01]  /*2710*/  IADD3 R14, P1, P3, R10, R14, R20 ;  /* 0x0000000e0a0e7210 */ /* 0x000fe20007b3e014 */
[----:B------:R-:W-:Y:S01]  /*2720*/  BSSY B1, `(.L_x_41) ;  /* 0x0000011000017945 */ /* 0x000fe20003800000 */
[----:B------:R-:W-:Y:S02]  /*2730*/  SHF.L.U64.HI R7, R6, 0x4, R7 ;  /* 0x0000000406077819 */ /* 0x000fe40000010207 */
[----:B------:R-:W-:Y:S02]  /*2740*/  IADD3.X R15, R11, R109, R21, P1, P3 ;  /* 0x0000006d0b0f7210 */ /* 0x000fe40000fe6415 */
[----:B------:R-:W-:Y:S01]  /*2750*/  ISETP.GT.AND P0, PT, R0, 0x8, P0 ;  /* 0x000000080000780c */ /* 0x000fe20000704270 */
[----:B------:R-:W-:-:S04]  /*2760*/  IMAD.WIDE.U32 R14, R2, R108, R14 ;  /* 0x0000006c020e7225 */ /* 0x000fc800078e000e */
[----:B------:R-:W-:Y:S02]  /*2770*/  IMAD.IADD R2, R107, 0x1, R15 ;  /* 0x000000016b027824 */ /* 0x000fe400078e020f */
[----:B--2---:R-:W-:-:S04]  /*2780*/  IMAD.U32 R10, R19, 0x10000, RZ ;  /* 0x00010000130a7824 */ /* 0x004fc800078e00ff */
[----:B------:R-:W-:Y:S01]  /*2790*/  FMUL R11, R10, R91 ;  /* 0x0000005b0a0b7220 */ /* 0x000fe20000400000 */
[----:B------:R-:W-:Y:S02]  /*27a0*/  LEA R10, P1, R6, R8, 0x4 ;  /* 0x00000008060a7211 */ /* 0x000fe400078220ff */
[----:B------:R-:W-:Y:S01]  /*27b0*/  LEA R6, P3, R14, R112, 0x1 ;  /* 0x000000700e067211 */ /* 0x000fe200078608ff */
[----:B------:R-:W-:-:S05]  /*27c0*/  FFMA R11, R26, R90, R11 ;  /* 0x0000005a1a0b7223 */ /* 0x000fca000000000b */
[----:B------:R-:W-:Y:S01]  /*27d0*/  F2FP.BF16.F32.PACK_AB R12, RZ, R11 ;  /* 0x0000000bff0c723e */ /* 0x000fe200000010ff */
[----:B------:R-:W-:Y:S01]  /*27e0*/  IMAD.X R11, R7, 0x1, R9, P1 ;  /* 0x00000001070b7824 */ /* 0x000fe200008e0609 */
[----:B------:R-:W-:-:S04]  /*27f0*/  LEA.HI.X R7, R14, R113, R2, 0x1, P3 ;  /* 0x000000710e077211 */ /* 0x000fc800018f0c02 */
[----:B------:R1:W-:Y:S01]  /*2800*/  @P2 STG.E.U16 desc[UR36][R10.64], R12 ;  /* 0x0000000c0a002986 */ /* 0x0003e2000c101524 */
[----:B------:R-:W-:Y:S05]  /*2810*/  @!P0 BRA `(.L_x_42) ;  /* 0x0000000000048947 */ /* 0x000fea0003800000 */
[----:B------:R2:W5:Y:S02]  /*2820*/  LDG.E.LTC128B.U16 R19, desc[UR36][R6.64+0x2] ;  /* 0x0000022406137981 */ /* 0x000564000c1e1520 */
.L_x_42:
[----:B------:R-:W-:Y:S05]  /*2830*/  BSYNC B1 ;  /* 0x0000000000017941 */ /* 0x000fea0003800000 */
.L_x_41:
[----:B-----5:R-:W-:Y:S01]  /*2840*/  IMAD.U32 R2, R19, 0x10000, RZ ;  /* 0x0001000013027824 */ /* 0x020fe200078e00ff */
[----:B------:R-:W-:Y:S01]  /*2850*/  ISETP.GT.AND P1, PT, R3, 0x8, PT ;  /* 0x000000080300780c */ /* 0x000fe20003f24270 */
[----:B------:R-:W-:Y:S02]  /*2860*/  BSSY B1, `(.L_x_43) ;  /* 0x0000008000017945 */ /* 0x000fe40003800000 */
[----:B------:R-:W-:Y:S01]  /*2870*/  FMUL R2, R2, R91 ;  /* 0x0000005b02027220 */ /* 0x000fe20000400000 */
[----:B------:R-:W-:-:S03]  /*2880*/  ISETP.GT.AND P2, PT, R0, RZ, P1 ;  /* 0x000000ff0000720c */ /* 0x000fc60000f44270 */
[----:B------:R-:W-:-:S05]  /*2890*/  FFMA R2, R27, R90, R2 ;  /* 0x0000005a1b027223 */ /* 0x000fca0000000002 */
[----:B------:R-:W-:-:S05]  /*28a0*/  F2FP.BF16.F32.PACK_AB R2, RZ, R2 ;  /* 0x00000002ff02723e */ /* 0x000fca00000010ff */
[----:B------:R3:W-:Y:S01]  /*28b0*/  @P0 STG.E.U16 desc[UR36][R10.64+0x2], R2 ;  /* 0x000002020a000986 */ /* 0x0007e2000c101524 */
[----:B------:R-:W-:Y:S05]  /*28c0*/  @!P2 BRA `(.L_x_44) ;  /* 0x000000000004a947 */ /* 0x000fea0003800000 */
[----:B------:R4:W5:Y:S02]  /*28d0*/  LDG.E.LTC128B.U16 R19, desc[UR36][R4.64+0x10] ;  /* 0x0000102404137981 */ /* 0x000964000c1e1520 */
.L_x_44:
[----:B------:R-:W-:Y:S05]  /*28e0*/  BSYNC B1 ;  /* 0x0000000000017941 */ /* 0x000fea0003800000 */
.L_x_43:
[----:B---3-5:R-:W-:Y:S01]  /*28f0*/  IMAD.U32 R2, R19, 0x10000, RZ ;  /* 0x0001000013027824 */ /* 0x028fe200078e00ff */
        /* <DEDUP_REMOVED lines=9> */
.L_x_46:
[----:B------:R-:W-:Y:S05]  /*2990*/  BSYNC B1 ;  /* 0x0000000000017941 */ /* 0x000fea0003800000 */
.L_x_45:
[----:B-----5:R-:W-:Y:S01]  /*29a0*/  IMAD.U32 R2, R19, 0x10000, RZ ;  /* 0x0001000013027824 */ /* 0x020fe200078e00ff */
[----:B------:R-:W-:Y:S01]  /*29b0*/  ISETP.GT.AND P1, PT, R0, 0x8, P1 ;  /* 0x000000080000780c */ /* 0x000fe20000f24270 */
[----:B------:R-:W-:Y:S02]  /*29c0*/  BSSY B1, `(.L_x_47) ;  /* 0x0000007000017945 */ /* 0x000fe40003800000 */
[----:B------:R-:W-:-:S04]  /*29d0*/  FMUL R2, R2, R91 ;  /* 0x0000005b02027220 */ /* 0x000fc80000400000 */
[----:B------:R-:W-:-:S05]  /*29e0*/  FFMA R2, R29, R90, R2 ;  /* 0x0000005a1d027223 */ /* 0x000fca0000000002 */
[----:B------:R-:W-:-:S05]  /*29f0*/  F2FP.BF16.F32.PACK_AB R2, RZ, R2 ;  /* 0x00000002ff02723e */ /* 0x000fca00000010ff */
[----:B------:R0:W-:Y:S01]  /*2a00*/  @P3 STG.E.U16 desc[UR36][R8.64+0x12], R2 ;  /* 0x0000120208003986 */ /* 0x0001e2000c101524 */
[----:B------:R-:W-:Y:S05]  /*2a10*/  @!P1 BRA `(.L_x_48) ;  /* 0x0000000000049947 */ /* 0x000fea0003800000 */
[----:B------:R0:W5:Y:S02]  /*2a20*/  LDG.E.LTC128B.U16 R19, desc[UR36][R6.64+0x10] ;  /* 0x0000102406137981 */ /* 0x000164000c1e1520 */
.L_x_48:
[----:B------:R-:W-:Y:S05]  /*2a30*/  BSYNC B1 ;  /* 0x0000000000017941 */ /* 0x000fea0003800000 */
.L_x_47:
[----:B0----5:R-:W-:Y:S01]  /*2a40*/  IMAD.U32 R2, R19, 0x10000, RZ ;  /* 0x0001000013027824 */ /* 0x021fe200078e00ff */
[----:B------:R-:W-:Y:S01]  /*2a50*/  ISETP.GT.AND P0, PT, R0, 0x8, P0 ;  /* 0x000000080000780c */ /* 0x000fe20000704270 */
[----:B------:R-:W-:Y:S02]  /*2a60*/  BSSY B1, `(.L_x_49) ;  /* 0x0000007000017945 */ /* 0x000fe40003800000 */
[----:B---3--:R-:W-:-:S04]  /*2a70*/  FMUL R13, R2, R91 ;  /* 0x0000005b020d7220 */ /* 0x008fc80000400000 */
[----:B------:R-:W-:-:S05]  /*2a80*/  FFMA R13, R30, R90, R13 ;  /* 0x0000005a1e0d7223 */ /* 0x000fca000000000d */
[----:B------:R-:W-:-:S05]  /*2a90*/  F2FP.BF16.F32.PACK_AB R13, RZ, R13 ;  /* 0x0000000dff0d723e */ /* 0x000fca00000010ff */
[----:B------:R0:W-:Y:S01]  /*2aa0*/  @P1 STG.E.U16 desc[UR36][R10.64+0x10], R13 ;  /* 0x0000100d0a001986 */ /* 0x0001e2000c101524 */
[----:B------:R-:W-:Y:S05]  /*2ab0*/  @!P0 BRA `(.L_x_50) ;  /* 0x0000000000048947 */ /* 0x000fea0003800000 */
[----:B------:R3:W5:Y:S02]  /*2ac0*/  LDG.E.LTC128B.U16 R19, desc[UR36][R6.64+0x12] ;  /* 0x0000122406137981 */ /* 0x000764000c1e1520 */
.L_x_50:
[----:B------:R-:W-:Y:S05]  /*2ad0*/  BSYNC B1 ;  /* 0x0000000000017941 */ /* 0x000fea0003800000 */
.L_x_49:
        /* <DEDUP_REMOVED lines=10> */
.L_x_52:
[----:B------:R-:W-:Y:S05]  /*2b80*/  BSYNC B1 ;  /* 0x0000000000017941 */ /* 0x000fea0003800000 */
.L_x_51:
[----:B0----5:R-:W-:Y:S01]  /*2b90*/  IMAD.U32 R2, R19, 0x10000, RZ ;  /* 0x0001000013027824 */ /* 0x021fe200078e00ff */
        /* <DEDUP_REMOVED lines=9> */
.L_x_54:
[----:B------:R-:W-:Y:S05]  /*2c30*/  BSYNC B1 ;  /* 0x0000000000017941 */ /* 0x000fea0003800000 */
.L_x_53:
        /* <DEDUP_REMOVED lines=9> */
.L_x_56:
[----:B------:R-:W-:Y:S05]  /*2cd0*/  BSYNC B1 ;  /* 0x0000000000017941 */ /* 0x000fea0003800000 */
.L_x_55:
[----:B0----5:R-:W-:Y:S01]  /*2ce0*/  IMAD.U32 R2, R19, 0x10000, RZ ;  /* 0x0001000013027824 */ /* 0x021fe200078e00ff */
        /* <DEDUP_REMOVED lines=8> */
.L_x_58:
[----:B------:R-:W-:Y:S05]  /*2d70*/  BSYNC B1 ;  /* 0x0000000000017941 */ /* 0x000fea0003800000 */
.L_x_57:
        /* <DEDUP_REMOVED lines=10> */
.L_x_60:
[----:B------:R-:W-:Y:S05]  /*2e20*/  BSYNC B1 ;  /* 0x0000000000017941 */ /* 0x000fea0003800000 */
.L_x_59:
        /* <DEDUP_REMOVED lines=10> */
.L_x_62:
[----:B------:R-:W-:Y:S05]  /*2ed0*/  BSYNC B1 ;  /* 0x0000000000017941 */ /* 0x000fea0003800000 */
.L_x_61:
        /* <DEDUP_REMOVED lines=9> */
.L_x_64:
[----:B------:R-:W-:Y:S05]  /*2f70*/  BSYNC B1 ;  /* 0x0000000000017941 */ /* 0x000fea0003800000 */
.L_x_63:
        /* <DEDUP_REMOVED lines=9> */
.L_x_66:
[----:B------:R-:W-:Y:S05]  /*3010*/  BSYNC B1 ;  /* 0x0000000000017941 */ /* 0x000fea0003800000 */
.L_x_65:
        /* <DEDUP_REMOVED lines=10> */
.L_x_68:
[----:B------:R-:W-:Y:S05]  /*30c0*/  BSYNC B1 ;  /* 0x0000000000017941 */ /* 0x000fea0003800000 */
.L_x_67:
        /* <DEDUP_REMOVED lines=10> */
.L_x_70:
[----:B------:R-:W-:Y:S05]  /*3170*/  BSYNC B1 ;  /* 0x0000000000017941 */ /* 0x000fea0003800000 */
.L_x_69:
        /* <DEDUP_REMOVED lines=9> */
.L_x_72:
[----:B------:R-:W-:Y:S05]  /*3210*/  BSYNC B1 ;  /* 0x0000000000017941 */ /* 0x000fea0003800000 */
.L_x_71:
        /* <DEDUP_REMOVED lines=9> */
.L_x_74:
[----:B------:R-:W-:Y:S05]  /*32b0*/  BSYNC B1 ;  /* 0x0000000000017941 */ /* 0x000fea0003800000 */
.L_x_73:
        /* <DEDUP_REMOVED lines=10> */
.L_x_76:
[----:B------:R-:W-:Y:S05]  /*3360*/  BSYNC B1 ;  /* 0x0000000000017941 */ /* 0x000fea0003800000 */
.L_x_75:
        /* <DEDUP_REMOVED lines=10> */
.L_x_78:
[----:B------:R-:W-:Y:S05]  /*3410*/  BSYNC B1 ;  /* 0x0000000000017941 */ /* 0x000fea0003800000 */
.L_x_77:
        /* <DEDUP_REMOVED lines=9> */
.L_x_80:
[----:B------:R-:W-:Y:S05]  /*34b0*/  BSYNC B1 ;  /* 0x0000000000017941 */ /* 0x000fea0003800000 */
.L_x_79:
        /* <DEDUP_REMOVED lines=9> */
.L_x_82:
[----:B------:R-:W-:Y:S05]  /*3550*/  BSYNC B1 ;  /* 0x0000000000017941 */ /* 0x000fea0003800000 */
.L_x_81:
        /* <DEDUP_REMOVED lines=10> */
.L_x_84:
[----:B------:R-:W-:Y:S05]  /*3600*/  BSYNC B1 ;  /* 0x0000000000017941 */ /* 0x000fea0003800000 */
.L_x_83:
        /* <DEDUP_REMOVED lines=10> */
.L_x_86:
[----:B------:R-:W-:Y:S05]  /*36b0*/  BSYNC B1 ;  /* 0x0000000000017941 */ /* 0x000fea0003800000 */
.L_x_85:
        /* <DEDUP_REMOVED lines=9> */
.L_x_88:
[----:B------:R-:W-:Y:S05]  /*3750*/  BSYNC B1 ;  /* 0x0000000000017941 */ /* 0x000fea0003800000 */
.L_x_87:
        /* <DEDUP_REMOVED lines=9> */
.L_x_90:
[----:B------:R-:W-:Y:S05]  /*37f0*/  BSYNC B1 ;  /* 0x0000000000017941 */ /* 0x000fea0003800000 */
.L_x_89:
        /* <DEDUP_REMOVED lines=10> */
.L_x_92:
[----:B------:R-:W-:Y:S05]  /*38a0*/  BSYNC B1 ;  /* 0x0000000000017941 */ /* 0x000fea0003800000 */
.L_x_91:
        /* <DEDUP_REMOVED lines=10> */
.L_x_94:
[----:B------:R-:W-:Y:S05]  /*3950*/  BSYNC B1 ;  /* 0x0000000000017941 */ /* 0x000fea0003800000 */
.L_x_93:
        /* <DEDUP_REMOVED lines=9> */
.L_x_96:
[----:B------:R-:W-:Y:S05]  /*39f0*/  BSYNC B1 ;  /* 0x0000000000017941 */ /* 0x000fea0003800000 */
.L_x_95:
        /* <DEDUP_REMOVED lines=9> */
.L_x_98:
[----:B------:R-:W-:Y:S05]  /*3a90*/  BSYNC B1 ;  /* 0x0000000000017941 */ /* 0x000fea0003800000 */
.L_x_97:
        /* <DEDUP_REMOVED lines=10> */
.L_x_100:
[----:B------:R-:W-:Y:S05]  /*3b40*/  BSYNC B1 ;  /* 0x0000000000017941 */ /* 0x000fea0003800000 */
.L_x_99:
        /* <DEDUP_REMOVED lines=10> */
.L_x_102:
[----:B------:R-:W-:Y:S05]  /*3bf0*/  BSYNC B1 ;  /* 0x0000000000017941 */ /* 0x000fea0003800000 */
.L_x_101:
        /* <DEDUP_REMOVED lines=9> */
.L_x_104:
[----:B------:R-:W-:Y:S05]  /*3c90*/  BSYNC B1 ;  /* 0x0000000000017941 */ /* 0x000fea0003800000 */
.L_x_103:
        /* <DEDUP_REMOVED lines=9> */
.L_x_106:
[----:B------:R-:W-:Y:S05]  /*3d30*/  BSYNC B1 ;  /* 0x0000000000017941 */ /* 0x000fea0003800000 */
.L_x_105:
        /* <DEDUP_REMOVED lines=10> */
.L_x_108:
[----:B------:R-:W-:Y:S05]  /*3de0*/  BSYNC B1 ;  /* 0x0000000000017941 */ /* 0x000fea0003800000 */
.L_x_107:
        /* <DEDUP_REMOVED lines=10> */
.L_x_110:
[----:B------:R-:W-:Y:S05]  /*3e90*/  BSYNC B1 ;  /* 0x0000000000017941 */ /* 0x000fea0003800000 */
.L_x_109:
        /* <DEDUP_REMOVED lines=9> */
.L_x_112:
[----:B------:R-:W-:Y:S05]  /*3f30*/  BSYNC B1 ;  /* 0x0000000000017941 */ /* 0x000fea0003800000 */
.L_x_111:
        /* <DEDUP_REMOVED lines=9> */
.L_x_114:
[----:B------:R-:W-:Y:S05]  /*3fd0*/  BSYNC B1 ;  /* 0x0000000000017941 */ /* 0x000fea0003800000 */
.L_x_113:
        /* <DEDUP_REMOVED lines=10> */
.L_x_116:
[----:B------:R-:W-:Y:S05]  /*4080*/  BSYNC B1 ;  /* 0x0000000000017941 */ /* 0x000fea0003800000 */
.L_x_115:
        /* <DEDUP_REMOVED lines=10> */
.L_x_118:
[----:B------:R-:W-:Y:S05]  /*4130*/  BSYNC B1 ;  /* 0x0000000000017941 */ /* 0x000fea0003800000 */
.L_x_117:
        /* <DEDUP_REMOVED lines=9> */
.L_x_120:
[----:B------:R-:W-:Y:S05]  /*41d0*/  BSYNC B1 ;  /* 0x0000000000017941 */ /* 0x000fea0003800000 */
.L_x_119:
        /* <DEDUP_REMOVED lines=9> */
.L_x_122:
[----:B------:R-:W-:Y:S05]  /*4270*/  BSYNC B1 ;  /* 0x0000000000017941 */ /* 0x000fea0003800000 */
.L_x_121:
        /* <DEDUP_REMOVED lines=10> */
.L_x_124:
[----:B------:R-:W-:Y:S05]  /*4320*/  BSYNC B1 ;  /* 0x0000000000017941 */ /* 0x000fea0003800000 */
.L_x_123:
        /* <DEDUP_REMOVED lines=10> */
.L_x_126:
[----:B------:R-:W-:Y:S05]  /*43d0*/  BSYNC B1 ;  /* 0x0000000000017941 */ /* 0x000fea0003800000 */
.L_x_125:
        /* <DEDUP_REMOVED lines=9> */
.L_x_128:
[----:B------:R-:W-:Y:S05]  /*4470*/  BSYNC B1 ;  /* 0x0000000000017941 */ /* 0x000fea0003800000 */
.L_x_127:
        /* <DEDUP_REMOVED lines=9> */
.L_x_130:
[----:B------:R-:W-:Y:S05]  /*4510*/  BSYNC B1 ;  /* 0x0000000000017941 */ /* 0x000fea0003800000 */
.L_x_129:
        /* <DEDUP_REMOVED lines=10> */
.L_x_132:
[----:B------:R-:W-:Y:S05]  /*45c0*/  BSYNC B1 ;  /* 0x0000000000017941 */ /* 0x000fea0003800000 */
.L_x_131:
        /* <DEDUP_REMOVED lines=10> */
.L_x_134:
[----:B------:R-:W-:Y:S05]  /*4670*/  BSYNC B1 ;  /* 0x0000000000017941 */ /* 0x000fea0003800000 */
.L_x_133:
        /* <DEDUP_REMOVED lines=9> */
.L_x_136:
[----:B------:R-:W-:Y:S05]  /*4710*/  BSYNC B1 ;  /* 0x0000000000017941 */ /* 0x000fea0003800000 */
.L_x_135:
        /* <DEDUP_REMOVED lines=9> */
.L_x_138:
[----:B------:R-:W-:Y:S05]  /*47b0*/  BSYNC B1 ;  /* 0x0000000000017941 */ /* 0x000fea0003800000 */
.L_x_137:
        /* <DEDUP_REMOVED lines=10> */
.L_x_140:
[----:B------:R-:W-:Y:S05]  /*4860*/  BSYNC B1 ;  /* 0x0000000000017941 */ /* 0x000fea0003800000 */
.L_x_139:
        /* <DEDUP_REMOVED lines=10> */
.L_x_142:
[----:B------:R-:W-:Y:S05]  /*4910*/  BSYNC B1 ;  /* 0x0000000000017941 */ /* 0x000fea0003800000 */
.L_x_141:
        /* <DEDUP_REMOVED lines=9> */
.L_x_144:
[----:B------:R-:W-:Y:S05]  /*49b0*/  BSYNC B1 ;  /* 0x0000000000017941 */ /* 0x000fea0003800000 */
.L_x_143:
        /* <DEDUP_REMOVED lines=9> */
.L_x_146:
[----:B------:R-:W-:Y:S05]  /*4a50*/  BSYNC B1 ;  /* 0x0000000000017941 */ /* 0x000fea0003800000 */
.L_x_145:
        /* <DEDUP_REMOVED lines=10> */
.L_x_148:
[----:B------:R-:W-:Y:S05]  /*4b00*/  BSYNC B1 ;  /* 0x0000000000017941 */ /* 0x000fea0003800000 */
.L_x_147:
        /* <DEDUP_REMOVED lines=10> */
.L_x_150:
[----:B------:R-:W-:Y:S05]  /*4bb0*/  BSYNC B1 ;  /* 0x0000000000017941 */ /* 0x000fea0003800000 */
.L_x_149:
        /* <DEDUP_REMOVED lines=9> */
.L_x_152:
[----:B------:R-:W-:Y:S05]  /*4c50*/  BSYNC B1 ;  /* 0x0000000000017941 */ /* 0x000fea0003800000 */
.L_x_151:
        /* <DEDUP_REMOVED lines=9> */
.L_x_154:
[----:B------:R-:W-:Y:S05]  /*4cf0*/  BSYNC B1 ;  /* 0x0000000000017941 */ /* 0x000fea0003800000 */
.L_x_153:
        /* <DEDUP_REMOVED lines=10> */
.L_x_156:
[----:B------:R-:W-:Y:S05]  /*4da0*/  BSYNC B1 ;  /* 0x0000000000017941 */ /* 0x000fea0003800000 */
.L_x_155:
[----:B0----5:R-:W-:Y:S01]  /*4db0*/  IMAD.U32 R2, R19, 0x10000, RZ ;  /* 0x0001000013027824 */ /* 0x021fe200078e00ff */
[----:B------:R-:W-:Y:S01]  /*4dc0*/  ISETP.GT.AND P0, PT, R3, 0x79, PT ;  /* 0x000000790300780c */ /* 0x000fe20003f04270 */
[----:B------:R-:W-:Y:S01]  /*4dd0*/  @P2 IMAD.MOV.U32 R3, RZ, RZ, R9 ;  /* 0x000000ffff032224 */ /* 0x000fe200078e0009 */
[----:B------:R-:W-:Y:S01]  /*4de0*/  BSSY B1, `(.L_x_157) ;  /* 0x0000009000017945 */ /* 0x000fe20003800000 */
[----:B------:R-:W-:Y:S01]  /*4df0*/  FMUL R13, R2, R91 ;  /* 0x0000005b020d7220 */ /* 0x000fe20000400000 */
[----:B------:R-:W-:Y:S01]  /*4e00*/  @P2 IMAD.MOV.U32 R2, RZ, RZ, R8 ;  /* 0x000000ffff022224 */ /* 0x000fe200078e0008 */
[----:B------:R-:W-:Y:S02]  /*4e10*/  ISETP.GT.AND P3, PT, R0, RZ, P0 ;  /* 0x000000ff0000720c */ /* 0x000fe40000764270 */
[----:B------:R-:W-:-:S05]  /*4e20*/  FFMA R13, R84, R90, R13 ;  /* 0x0000005a540d7223 */ /* 0x000fca000000000d */
[----:B------:R-:W-:-:S05]  /*4e30*/  F2FP.BF16.F32.PACK_AB R13, RZ, R13 ;  /* 0x0000000dff0d723e */ /* 0x000fca00000010ff */
[----:B------:R0:W-:Y:S01]  /*4e40*/  @P2 STG.E.U16 desc[UR36][R2.64+0xf0], R13 ;  /* 0x0000f00d02002986 */ /* 0x0001e2000c101524 */
[----:B------:R-:W-:Y:S05]  /*4e50*/  @!P3 BRA `(.L_x_158) ;  /* 0x000000000004b947 */ /* 0x000fea0003800000 */
[----:B------:R0:W5:Y:S02]  /*4e60*/  LDG.E.LTC128B.U16 R19, desc[UR36][R4.64+0xf2] ;  /* 0x0000f22404137981 */ /* 0x000164000c1e1520 */
.L_x_158:
[----:B------:R-:W-:Y:S05]  /*4e70*/  BSYNC B1 ;  /* 0x0000000000017941 */ /* 0x000fea0003800000 */
.L_x_157:
        /* <DEDUP_REMOVED lines=9> */
.L_x_160:
[----:B------:R-:W-:Y:S05]  /*4f10*/  BSYNC B1 ;  /* 0x0000000000017941 */ /* 0x000fea0003800000 */
.L_x_159:
[----:B0----5:R-:W-:Y:S01]  /*4f20*/  IMAD.U32 R2, R19, 0x10000, RZ ;  /* 0x0001000013027824 */ /* 0x021fe200078e00ff */
[----:B------:R-:W-:Y:S01]  /*4f30*/  ISETP.GT.AND P0, PT, R0, 0x8, P0 ;  /* 0x000000080000780c */ /* 0x000fe20000704270 */
[----:B------:R-:W-:Y:S02]  /*4f40*/  BSSY B1, `(.L_x_161) ;  /* 0x000000a000017945 */ /* 0x000fe40003800000 */
[----:B------:R-:W-:Y:S01]  /*4f50*/  FMUL R3, R2, R91 ;  /* 0x0000005b02037220 */ /* 0x000fe20000400000 */
[----:B------:R-:W-:-:S03]  /*4f60*/  @P1 IMAD.MOV.U32 R2, RZ, RZ, R10 ;  /* 0x000000ffff021224 */ /* 0x000fc600078e000a */
[----:B------:R-:W-:-:S05]  /*4f70*/  FFMA R3, R86, R90, R3 ;  /* 0x0000005a56037223 */ /* 0x000fca0000000003 */
[----:B------:R-:W-:-:S04]  /*4f80*/  F2FP.BF16.F32.PACK_AB R3, RZ, R3 ;  /* 0x00000003ff03723e */ /* 0x000fc800000010ff */
[----:B----4-:R-:W-:Y:S01]  /*4f90*/  PRMT R4, R3, 0x7610, R4 ;  /* 0x0000761003047816 */ /* 0x010fe20000000004 */
[----:B------:R-:W-:-:S05]  /*4fa0*/  @P1 IMAD.MOV.U32 R3, RZ, RZ, R11 ;  /* 0x000000ffff031224 */ /* 0x000fca00078e000b */
[----:B------:R0:W-:Y:S01]  /*4fb0*/  @P1 STG.E.U16 desc[UR36][R2.64+0xf0], R4 ;  /* 0x0000f00402001986 */ /* 0x0001e2000c101524 */
[----:B------:R-:W-:Y:S05]  /*4fc0*/  @!P0 BRA `(.L_x_162) ;  /* 0x0000000000048947 */ /* 0x000fea0003800000 */
[----:B------:R4:W5:Y:S02]  /*4fd0*/  LDG.E.LTC128B.U16 R19, desc[UR36][R6.64+0xf2] ;  /* 0x0000f22406137981 */ /* 0x000964000c1e1520 */
.L_x_162:
[----:B------:R-:W-:Y:S05]  /*4fe0*/  BSYNC B1 ;  /* 0x0000000000017941 */ /* 0x000fea0003800000 */
.L_x_161:
[----:B------:R-:W-:Y:S05]  /*4ff0*/  @!P0 BRA `(.L_x_163) ;  /* 0x0000001000e88947 */ /* 0x000fea0003800000 */
[----:B-----5:R-:W-:-:S04]  /*5000*/  IMAD.U32 R0, R19, 0x10000, RZ ;  /* 0x0001000013007824 */ /* 0x020fc800078e00ff */
[----:B------:R-:W-:-:S04]  /*5010*/  FMUL R0, R0, R91 ;  /* 0x0000005b00007220 */ /* 0x000fc80000400000 */
[----:B------:R-:W-:-:S05]  /*5020*/  FFMA R0, R87, R90, R0 ;  /* 0x0000005a57007223 */ /* 0x000fca0000000000 */
[----:B------:R-:W-:-:S05]  /*5030*/  F2FP.BF16.F32.PACK_AB R0, RZ, R0 ;  /* 0x00000000ff00723e */ /* 0x000fca00000010ff */
[----:B------:R0:W-:Y:S01]  /*5040*/  STG.E.U16 desc[UR36][R10.64+0xf2], R0 ;  /* 0x0000f2000a007986 */ /* 0x0001e2000c101524 */
[----:B------:R-:W-:Y:S05]  /*5050*/  BRA `(.L_x_163) ;  /* 0x0000001000d07947 */ /* 0x000fea0003800000 */
.L_x_38:
[----:B------:R-:W-:Y:S01]  /*5060*/  ISETP.GT.AND P0, PT, R3, 0x1, PT ;  /* 0x000000010300780c */ /* 0x000fe20003f04270 */
[----:B------:R-:W-:Y:S01]  /*5070*/  ULDC.64 UR4, c[0x0][0x5c0] ;  /* 0x0001700000047ab9 */ /* 0x000fe20000000a00 */
[-C--:B------:R-:W-:Y:S01]  /*5080*/  FMUL R24, R24, R90.reuse ;  /* 0x0000005a18187220 */ /* 0x080fe20000400000 */
[-C--:B------:R-:W-:Y:S01]  /*5090*/  FMUL R25, R25, R90.reuse ;  /* 0x0000005a19197220 */ /* 0x080fe20000400000 */
[----:B------:R-:W-:Y:S01]  /*50a0*/  ISETP.GT.AND P3, PT, R0, RZ, P0 ;  /* 0x000000ff0000720c */ /* 0x000fe20000764270 */
[-C--:B------:R-:W-:Y:S01]  /*50b0*/  FMUL R26, R26, R90.reuse ;  /* 0x0000005a1a1a7220 */ /* 0x080fe20000400000 */
[----:B------:R-:W-:Y:S01]  /*50c0*/  LEA R4, P4, R106, UR4, 0x1 ;  /* 0x000000046a047c11 */ /* 0x000fe2000f8808ff */
[----:B------:R-:W-:Y:S01]  /*50d0*/  FMUL R27, R27, R90 ;  /* 0x0000005a1b1b7220 */ /* 0x000fe20000400000 */
[----:B------:R-:W-:Y:S01]  /*50e0*/  F2FP.BF16.F32.PACK_AB R24, RZ, R24 ;  /* 0x00000018ff18723e */ /* 0x000fe200000010ff */
[-C--:B------:R-:W-:Y:S01]  /*50f0*/  FMUL R28, R28, R90.reuse ;  /* 0x0000005a1c1c7220 */ /* 0x080fe20000400000 */
[----:B------:R-:W-:Y:S01]  /*5100*/  LEA.HI.X R5, R106, UR5, R9, 0x1, P4 ;  /* 0x000000056a057c11 */ /* 0x000fe2000a0f0c09 */
[-C--:B------:R-:W-:Y:S01]  /*5110*/  FMUL R29, R29, R90.reuse ;  /* 0x0000005a1d1d7220 */ /* 0x080fe20000400000 */
[----:B------:R-:W-:Y:S01]  /*5120*/  F2FP.BF16.F32.PACK_AB R25, RZ, R25 ;  /* 0x00000019ff19723e */ /* 0x000fe200000010ff */
[-C--:B------:R-:W-:Y:S01]  /*5130*/  FMUL R30, R30, R90.reuse ;  /* 0x0000005a1e1e7220 */ /* 0x080fe20000400000 */
[----:B------:R-:W-:Y:S01]  /*5140*/  SHF.L.U64.HI R7, R6, 0x4, R7 ;  /* 0x0000000406077819 */ /* 0x000fe20000010207 */
[----:B------:R-:W-:Y:S01]  /*5150*/  @P1 STG.E.U16 desc[UR36][R4.64], R24 ;  /* 0x0000001804001986 */ /* 0x000fe2000c101524 */
[----:B------:R-:W-:Y:S01]  /*5160*/  ISETP.GT.AND P1, PT, R3, 0x8, PT ;  /* 0x000000080300780c */ /* 0x000fe20003f24270 */
[----:B------:R-:W-:Y:S01]  /*5170*/  FMUL R31, R31, R90 ;  /* 0x0000005a1f1f7220 */ /* 0x000fe20000400000 */
[----:B------:R-:W-:Y:S01]  /*5180*/  ISETP.GT.AND P4, PT, R0, 0x8, P0 ;  /* 0x000000080000780c */ /* 0x000fe20000784270 */
[----:B------:R-:W-:Y:S01]  /*5190*/  @P3 STG.E.U16 desc[UR36][R4.64+0x2], R25 ;  /* 0x0000021904003986 */ /* 0x000fe2000c101524 */
[----:B------:R-:W-:Y:S01]  /*51a0*/  LEA R6, P3, R6, R4, 0x4 ;  /* 0x0000000406067211 */ /* 0x000fe200078620ff */
[-C--:B------:R-:W-:Y:S01]  /*51b0*/  FMUL R32, R32, R90.reuse ;  /* 0x0000005a20207220 */ /* 0x080fe20000400000 */
[C---:B------:R-:W-:Y:S01]  /*51c0*/  ISETP.GT.AND P2, PT, R0.reuse, 0x8, P2 ;  /* 0x000000080000780c */ /* 0x040fe20001744270 */
[-C--:B------:R-:W-:Y:S01]  /*51d0*/  FMUL R33, R33, R90.reuse ;  /* 0x0000005a21217220 */ /* 0x080fe20000400000 */
[----:B------:R-:W-:Y:S01]  /*51e0*/  ISETP.GT.AND P0, PT, R3, 0x9, PT ;  /* 0x000000090300780c */ /* 0x000fe20003f04270 */
[----:B------:R-:W-:Y:S01]  /*51f0*/  IMAD.X R7, R7, 0x1, R5, P3 ;  /* 0x0000000107077824 */ /* 0x000fe200018e0605 */
[----:B------:R-:W-:Y:S01]  /*5200*/  ISETP.GT.AND P5, PT, R0, RZ, P1 ;  /* 0x000000ff0000720c */ /* 0x000fe20000fa4270 */
[-C--:B------:R-:W-:Y:S01]  /*5210*/  FMUL R34, R34, R90.reuse ;  /* 0x0000005a22227220 */ /* 0x080fe20000400000 */
[----:B------:R-:W-:Y:S01]  /*5220*/  ISETP.GT.AND P3, PT, R0, RZ, P0 ;  /* 0x000000ff0000720c */ /* 0x000fe20000764270 */
[----:B------:R-:W-:Y:S01]  /*5230*/  FMUL R35, R35, R90 ;  /* 0x0000005a23237220 */ /* 0x000fe20000400000 */
[----:B------:R-:W-:Y:S01]  /*5240*/  F2FP.BF16.F32.PACK_AB R26, RZ, R26 ;  /* 0x0000001aff1a723e */ /* 0x000fe200000010ff */
[-C--:B------:R-:W-:Y:S01]  /*5250*/  FMUL R36, R36, R90.reuse ;  /* 0x0000005a24247220 */ /* 0x080fe20000400000 */
[----:B------:R-:W-:Y:S01]  /*5260*/  F2FP.BF16.F32.PACK_AB R27, RZ, R27 ;  /* 0x0000001bff1b723e */ /* 0x000fe200000010ff */
[----:B------:R-:W-:Y:S01]  /*5270*/  FMUL R37, R37, R90 ;  /* 0x0000005a25257220 */ /* 0x000fe20000400000 */
[----:B------:R-:W-:Y:S01]  /*5280*/  F2FP.BF16.F32.PACK_AB R28, RZ, R28 ;  /* 0x0000001cff1c723e */ /* 0x000fe200000010ff */
[----:B------:R-:W-:Y:S01]  /*5290*/  @P2 STG.E.U16 desc[UR36][R6.64], R26 ;  /* 0x0000001a06002986 */ /* 0x000fe2000c101524 */
[----:B------:R-:W-:Y:S01]  /*52a0*/  F2FP.BF16.F32.PACK_AB R29, RZ, R29 ;  /* 0x0000001dff1d723e */ /* 0x000fe200000010ff */
[-C--:B------:R-:W-:Y:S01]  /*52b0*/  FMUL R38, R38, R90.reuse ;  /* 0x0000005a26267220 */ /* 0x080fe20000400000 */
[C---:B------:R-:W-:Y:S01]  /*52c0*/  ISETP.GT.AND P2, PT, R0.reuse, 0x8, P1 ;  /* 0x000000080000780c */ /* 0x040fe20000f44270 */
[----:B------:R-:W-:Y:S01]  /*52d0*/  @P4 STG.E.U16 desc[UR36][R6.64+0x2], R27 ;  /* 0x0000021b06004986 */ /* 0x000fe2000c101524 */
[----:B------:R-:W-:Y:S01]  /*52e0*/  ISETP.GT.AND P1, PT, R3, 0x10, PT ;  /* 0x000000100300780c */ /* 0x000fe20003f24270 */
[----:B------:R-:W-:Y:S01]  /*52f0*/  FMUL R39, R39, R90 ;  /* 0x0000005a27277220 */ /* 0x000fe20000400000 */
[----:B------:R-:W-:Y:S01]  /*5300*/  F2FP.BF16.F32.PACK_AB R30, RZ, R30 ;  /* 0x0000001eff1e723e */ /* 0x000fe200000010ff */
[----:B------:R-:W-:Y:S01]  /*5310*/  @P5 STG.E.U16 desc[UR36][R4.64+0x10], R28 ;  /* 0x0000101c04005986 */ /* 0x000fe2000c101524 */
[----:B------:R-:W-:Y:S01]  /*5320*/  ISETP.GT.AND P4, PT, R0, RZ, P1 ;  /* 0x000000ff0000720c */ /* 0x000fe20000f84270 */
[-C--:B------:R-:W-:Y:S01]  /*5330*/  FMUL R40, R40, R90.reuse ;  /* 0x0000005a28287220 */ /* 0x080fe20000400000 */
[----:B------:R-:W-:Y:S01]  /*5340*/  F2FP.BF16.F32.PACK_AB R31, RZ, R31 ;  /* 0x0000001fff1f723e */ /* 0x000fe200000010ff */
[----:B------:R-:W-:Y:S01]  /*5350*/  @P3 STG.E.U16 desc[UR36][R4.64+0x12], R29 ;  /* 0x0000121d04003986 */ /* 0x000fe2000c101524 */
[----:B------:R-:W-:Y:S01]  /*5360*/  ISETP.GT.AND P3, PT, R0, 0x8, P0 ;  /* 0x000000080000780c */ /* 0x000fe20000764270 */
[----:B------:R-:W-:Y:S01]  /*5370*/  FMUL R41, R41, R90 ;  /* 0x0000005a29297220 */ /* 0x000fe20000400000 */
[----:B------:R-:W-:Y:S01]  /*5380*/  ISETP.GT.AND P0, PT, R3, 0x11, PT ;  /* 0x000000110300780c */ /* 0x000fe20003f04270 */
[----:B------:R-:W-:Y:S01]  /*5390*/  @P2 STG.E.U16 desc[UR36][R6.64+0x10], R30 ;  /* 0x0000101e06002986 */ /* 0x000fe2000c101524 */
[----:B------:R-:W-:Y:S01]  /*53a0*/  F2FP.BF16.F32.PACK_AB R32, RZ, R32 ;  /* 0x00000020ff20723e */ /* 0x000fe200000010ff */
[-C--:B------:R-:W-:Y:S01]  /*53b0*/  FMUL R42, R42, R90.reuse ;  /* 0x0000005a2a2a7220 */ /* 0x080fe20000400000 */
[C---:B------:R-:W-:Y:S01]  /*53c0*/  ISETP.GT.AND P5, PT, R0.reuse, RZ, P0 ;  /* 0x000000ff0000720c */ /* 0x040fe200007a4270 */
[-C--:B------:R-:W-:Y:S01]  /*53d0*/  FMUL R43, R43, R90.reuse ;  /* 0x0000005a2b2b7220 */ /* 0x080fe20000400000 */
[----:B------:R-:W-:Y:S01]  /*53e0*/  ISETP.GT.AND P2, PT, R0, 0x8, P1 ;  /* 0x000000080000780c */ /* 0x000fe20000f44270 */
[-C--:B------:R-:W-:Y:S01]  /*53f0*/  FMUL R44, R44, R90.reuse ;  /* 0x0000005a2c2c7220 */ /* 0x080fe20000400000 */
[----:B------:R-:W-:Y:S01]  /*5400*/  ISETP.GT.AND P1, PT, R3, 0x18, PT ;  /* 0x000000180300780c */ /* 0x000fe20003f24270 */
[-C--:B------:R-:W-:Y:S01]  /*5410*/  FMUL R45, R45, R90.reuse ;  /* 0x0000005a2d2d7220 */ /* 0x080fe20000400000 */
[----:B------:R-:W-:Y:S01]  /*5420*/  F2FP.BF16.F32.PACK_AB R33, RZ, R33 ;  /* 0x00000021ff21723e */ /* 0x000fe200000010ff */
[----:B------:R-:W-:Y:S01]  /*5430*/  @P3 STG.E.U16 desc[UR36][R6.64+0x12], R31 ;  /* 0x0000121f06003986 */ /* 0x000fe2000c101524 */
[----:B------:R-:W-:Y:S01]  /*5440*/  ISETP.GT.AND P3, PT, R0, 0x8, P0 ;  /* 0x000000080000780c */ /* 0x000fe20000764270 */
[-C--:B------:R-:W-:Y:S01]  /*5450*/  FMUL R46, R46, R90.reuse ;  /* 0x0000005a2e2e7220 */ /* 0x080fe20000400000 */
[----:B------:R-:W-:Y:S01]  /*5460*/  ISETP.GT.AND P0, PT, R3, 0x19, PT ;  /* 0x000000190300780c */ /* 0x000fe20003f04270 */
[----:B------:R-:W-:Y:S01]  /*5470*/  @P4 STG.E.U16 desc[UR36][R4.64+0x20], R32 ;  /* 0x0000202004004986 */ /* 0x000fe2000c101524 */
[C---:B------:R-:W-:Y:S01]  /*5480*/  ISETP.GT.AND P4, PT, R0.reuse, RZ, P1 ;  /* 0x000000ff0000720c */ /* 0x040fe20000f84270 */
[----:B------:R-:W-:Y:S01]  /*5490*/  FMUL R47, R47, R90 ;  /* 0x0000005a2f2f7220 */ /* 0x000fe20000400000 */
[----:B------:R-:W-:Y:S01]  /*54a0*/  F2FP.BF16.F32.PACK_AB R34, RZ, R34 ;  /* 0x00000022ff22723e */ /* 0x000fe200000010ff */
[----:B------:R-:W-:Y:S01]  /*54b0*/  @P5 STG.E.U16 desc[UR36][R4.64+0x22], R33 ;  /* 0x0000222104005986 */ /* 0x000fe2000c101524 */
[----:B------:R-:W-:Y:S01]  /*54c0*/  ISETP.GT.AND P5, PT, R0, RZ, P0 ;  /* 0x000000ff0000720c */ /* 0x000fe200007a4270 */
[----:B------:R-:W-:Y:S01]  /*54d0*/  FMUL R48, R48, R90 ;  /* 0x0000005a30307220 */ /* 0x000fe20000400000 */
[----:B------:R-:W-:Y:S01]  /*54e0*/  F2FP.BF16.F32.PACK_AB R35, RZ, R35 ;  /* 0x00000023ff23723e */ /* 0x000fe200000010ff */
[----:B------:R-:W-:Y:S01]  /*54f0*/  @P2 STG.E.U16 desc[UR36][R6.64+0x20], R34 ;  /* 0x0000202206002986 */ /* 0x000fe2000c101524 */
[----:B------:R-:W-:Y:S01]  /*5500*/  F2FP.BF16.F32.PACK_AB R36, RZ, R36 ;  /* 0x00000024ff24723e */ /* 0x000fe200000010ff */
[-C--:B------:R-:W-:Y:S01]  /*5510*/  FMUL R49, R49, R90.reuse ;  /* 0x0000005a31317220 */ /* 0x080fe20000400000 */
[----:B------:R-:W-:Y:S01]  /*5520*/  ISETP.GT.AND P2, PT, R0, 0x8, P1 ;  /* 0x000000080000780c */ /* 0x000fe20000f44270 */
[----:B------:R-:W-:Y:S01]  /*5530*/  @P3 STG.E.U16 desc[UR36][R6.64+0x22], R35 ;  /* 0x0000222306003986 */ /* 0x000fe2000c101524 */
[----:B------:R-:W-:Y:S01]  /*5540*/  ISETP.GT.AND P1, PT, R3, 0x20, PT ;  /* 0x000000200300780c */ /* 0x000fe20003f24270 */
[-C--:B------:R-:W-:Y:S01]  /*5550*/  FMUL R50, R50, R90.reuse ;  /* 0x0000005a32327220 */ /* 0x080fe20000400000 */
[----:B------:R-:W-:Y:S01]  /*5560*/  F2FP.BF16.F32.PACK_AB R37, RZ, R37 ;  /* 0x00000025ff25723e */ /* 0x000fe200000010ff */
[----:B------:R-:W-:Y:S01]  /*5570*/  @P4 STG.E.U16 desc[UR36][R4.64+0x30], R36 ;  /* 0x0000302404004986 */ /* 0x000fe2000c101524 */
[C---:B------:R-:W-:Y:S01]  /*5580*/  ISETP.GT.AND P3, PT, R0.reuse, 0x8, P0 ;  /* 0x000000080000780c */ /* 0x040fe20000764270 */
[-C--:B------:R-:W-:Y:S01]  /*5590*/  FMUL R51, R51, R90.reuse ;  /* 0x0000005a33337220 */ /* 0x080fe20000400000 */
[----:B------:R-:W-:Y:S01]  /*55a0*/  ISETP.GT.AND P0, PT, R3, 0x21, PT ;  /* 0x000000210300780c */ /* 0x000fe20003f04270 */
[----:B------:R-:W-:Y:S01]  /*55b0*/  @P5 STG.E.U16 desc[UR36][R4.64+0x32], R37 ;  /* 0x0000322504005986 */ /* 0x000fe2000c101524 */
[----:B------:R-:W-:Y:S01]  /*55c0*/  ISETP.GT.AND P4, PT, R0, RZ, P1 ;  /* 0x000000ff0000720c */ /* 0x000fe20000f84270 */
[----:B------:R-:W-:Y:S01]  /*55d0*/  FMUL R52, R52, R90 ;  /* 0x0000005a34347220 */ /* 0x000fe20000400000 */
[----:B------:R-:W-:Y:S01]  /*55e0*/  F2FP.BF16.F32.PACK_AB R38, RZ, R38 ;  /* 0x00000026ff26723e */ /* 0x000fe200000010ff */
[-C--:B------:R-:W-:Y:S01]  /*55f0*/  FMUL R53, R53, R90.reuse ;  /* 0x0000005a35357220 */ /* 0x080fe20000400000 */
        /* <DEDUP_REMOVED lines=113> */
[----:B------:R-:W-:Y:S01]  /*5d10*/  FMUL R87, R87, R90 ;  /* 0x0000005a57577220 */ /* 0x000fe20000400000 */
[----:B------:R-:W-:Y:S01]  /*5d20*/  ISETP.GT.AND P0, PT, R3, 0x51, PT ;  /* 0x000000510300780c */ /* 0x000fe20003f04270 */
[----:B------:R-:W-:Y:S01]  /*5d30*/  @P5 STG.E.U16 desc[UR36][R4.64+0x92], R61 ;  /* 0x0000923d04005986 */ /* 0x000fe2000c101524 */
[----:B------:R-:W-:-:S02]  /*5d40*/  ISETP.GT.AND P4, PT, R0, RZ, P1 ;  /* 0x000000ff0000720c */ /* 0x000fc40000f84270 */
[----:B------:R-:W-:Y:S02]  /*5d50*/  F2FP.BF16.F32.PACK_AB R62, RZ, R62 ;  /* 0x0000003eff3e723e */ /* 0x000fe400000010ff */
[C---:B------:R-:W-:Y:S02]  /*5d60*/  ISETP.GT.AND P5, PT, R0.reuse, RZ, P0 ;  /* 0x000000ff0000720c */ /* 0x040fe400007a4270 */
[----:B------:R-:W-:Y:S01]  /*5d70*/  F2FP.BF16.F32.PACK_AB R63, RZ, R63 ;  /* 0x0000003fff3f723e */ /* 0x000fe200000010ff */
[----:B------:R-:W-:Y:S01]  /*5d80*/  @P2 STG.E.U16 desc[UR36][R6.64+0x90], R62 ;  /* 0x0000903e06002986 */ /* 0x000fe2000c101524 */
[----:B------:R-:W-:Y:S02]  /*5d90*/  F2FP.BF16.F32.PACK_AB R64, RZ, R64 ;  /* 0x00000040ff40723e */ /* 0x000fe400000010ff */
[----:B------:R-:W-:Y:S01]  /*5da0*/  ISETP.GT.AND P2, PT, R0, 0x8, P1 ;  /* 0x000000080000780c */ /* 0x000fe20000f44270 */
[----:B------:R-:W-:Y:S01]  /*5db0*/  @P3 STG.E.U16 desc[UR36][R6.64+0x92], R63 ;  /* 0x0000923f06003986 */ /* 0x000fe2000c101524 */
[----:B------:R-:W-:-:S02]  /*5dc0*/  ISETP.GT.AND P1, PT, R3, 0x58, PT ;  /* 0x000000580300780c */ /* 0x000fc40003f24270 */
[----:B------:R-:W-:Y:S01]  /*5dd0*/  F2FP.BF16.F32.PACK_AB R65, RZ, R65 ;  /* 0x00000041ff41723e */ /* 0x000fe200000010ff */
[----:B------:R-:W-:Y:S01]  /*5de0*/  @P4 STG.E.U16 desc[UR36][R4.64+0xa0], R64 ;  /* 0x0000a04004004986 */ /* 0x000fe2000c101524 */
[C---:B------:R-:W-:Y:S02]  /*5df0*/  ISETP.GT.AND P3, PT, R0.reuse, 0x8, P0 ;  /* 0x000000080000780c */ /* 0x040fe40000764270 */
[----:B------:R-:W-:Y:S01]  /*5e00*/  ISETP.GT.AND P0, PT, R3, 0x59, PT ;  /* 0x000000590300780c */ /* 0x000fe20003f04270 */
[----:B------:R-:W-:Y:S01]  /*5e10*/  @P5 STG.E.U16 desc[UR36][R4.64+0xa2], R65 ;  /* 0x0000a24104005986 */ /* 0x000fe2000c101524 */
[C---:B------:R-:W-:Y:S02]  /*5e20*/  ISETP.GT.AND P4, PT, R0.reuse, RZ, P1 ;  /* 0x000000ff0000720c */ /* 0x040fe40000f84270 */
[----:B------:R-:W-:Y:S02]  /*5e30*/  F2FP.BF16.F32.PACK_AB R66, RZ, R66 ;  /* 0x00000042ff42723e */ /* 0x000fe400000010ff */
[----:B------:R-:W-:-:S02]  /*5e40*/  ISETP.GT.AND P5, PT, R0, RZ, P0 ;  /* 0x000000ff0000720c */ /* 0x000fc400007a4270 */
[----:B------:R-:W-:Y:S01]  /*5e50*/  F2FP.BF16.F32.PACK_AB R67, RZ, R67 ;  /* 0x00000043ff43723e */ /* 0x000fe200000010ff */
[----:B------:R-:W-:Y:S01]  /*5e60*/  @P2 STG.E.U16 desc[UR36][R6.64+0xa0], R66 ;  /* 0x0000a04206002986 */ /* 0x000fe2000c101524 */
[----:B------:R-:W-:Y:S02]  /*5e70*/  F2FP.BF16.F32.PACK_AB R68, RZ, R68 ;  /* 0x00000044ff44723e */ /* 0x000fe400000010ff */
[C---:B------:R-:W-:Y:S01]  /*5e80*/  ISETP.GT.AND P2, PT, R0.reuse, 0x8, P1 ;  /* 0x000000080000780c */ /* 0x040fe20000f44270 */
[----:B------:R-:W-:Y:S01]  /*5e90*/  @P3 STG.E.U16 desc[UR36][R6.64+0xa2], R67 ;  /* 0x0000a24306003986 */ /* 0x000fe2000c101524 */
[----:B------:R-:W-:Y:S02]  /*5ea0*/  ISETP.GT.AND P1, PT, R3, 0x60, PT ;  /* 0x000000600300780c */ /* 0x000fe40003f24270 */
[----:B------:R-:W-:Y:S01]  /*5eb0*/  F2FP.BF16.F32.PACK_AB R69, RZ, R69 ;  /* 0x00000045ff45723e */ /* 0x000fe200000010ff */
[----:B------:R-:W-:Y:S01]  /*5ec0*/  @P4 STG.E.U16 desc[UR36][R4.64+0xb0], R68 ;  /* 0x0000b04404004986 */ /* 0x000fe2000c101524 */
[----:B------:R-:W-:-:S02]  /*5ed0*/  ISETP.GT.AND P3, PT, R0, 0x8, P0 ;  /* 0x000000080000780c */ /* 0x000fc40000764270 */
[----:B------:R-:W-:Y:S01]  /*5ee0*/  ISETP.GT.AND P0, PT, R3, 0x61, PT ;  /* 0x000000610300780c */ /* 0x000fe20003f04270 */
[----:B------:R-:W-:Y:S01]  /*5ef0*/  @P5 STG.E.U16 desc[UR36][R4.64+0xb2], R69 ;  /* 0x0000b24504005986 */ /* 0x000fe2000c101524 */
[C---:B------:R-:W-:Y:S02]  /*5f00*/  ISETP.GT.AND P4, PT, R0.reuse, RZ, P1 ;  /* 0x000000ff0000720c */ /* 0x040fe40000f84270 */
[----:B------:R-:W-:Y:S02]  /*5f10*/  ISETP.GT.AND P5, PT, R0, RZ, P0 ;  /* 0x000000ff0000720c */ /* 0x000fe400007a4270 */
[----:B------:R-:W-:Y:S02]  /*5f20*/  F2FP.BF16.F32.PACK_AB R70, RZ, R70 ;  /* 0x00000046ff46723e */ /* 0x000fe400000010ff */
[----:B------:R-:W-:Y:S02]  /*5f30*/  F2FP.BF16.F32.PACK_AB R71, RZ, R71 ;  /* 0x00000047ff47723e */ /* 0x000fe400000010ff */
[----:B------:R-:W-:Y:S01]  /*5f40*/  F2FP.BF16.F32.PACK_AB R72, RZ, R72 ;  /* 0x00000048ff48723e */ /* 0x000fe200000010ff */
[----:B------:R-:W-:Y:S01]  /*5f50*/  @P2 STG.E.U16 desc[UR36][R6.64+0xb0], R70 ;  /* 0x0000b04606002986 */ /* 0x000fe2000c101524 */
[----:B------:R-:W-:-:S02]  /*5f60*/  F2FP.BF16.F32.PACK_AB R73, RZ, R73 ;  /* 0x00000049ff49723e */ /* 0x000fc400000010ff */
[C---:B------:R-:W-:Y:S01]  /*5f70*/  ISETP.GT.AND P1, PT, R0.reuse, 0x8, P1 ;  /* 0x000000080000780c */ /* 0x040fe20000f24270 */
[----:B------:R-:W-:Y:S01]  /*5f80*/  @P3 STG.E.U16 desc[UR36][R6.64+0xb2], R71 ;  /* 0x0000b24706003986 */ /* 0x000fe2000c101524 */
[C---:B------:R-:W-:Y:S02]  /*5f90*/  ISETP.GT.AND P2, PT, R0.reuse, 0x8, P0 ;  /* 0x000000080000780c */ /* 0x040fe40000744270 */
[C---:B------:R-:W-:Y:S01]  /*5fa0*/  ISETP.GT.AND P0, PT, R3.reuse, 0x69, PT ;  /* 0x000000690300780c */ /* 0x040fe20003f04270 */
[----:B------:R-:W-:Y:S01]  /*5fb0*/  @P4 STG.E.U16 desc[UR36][R4.64+0xc0], R72 ;  /* 0x0000c04804004986 */ /* 0x000fe2000c101524 */
[----:B------:R-:W-:Y:S02]  /*5fc0*/  ISETP.GT.AND P4, PT, R3, 0x68, PT ;  /* 0x000000680300780c */ /* 0x000fe40003f84270 */
[----:B------:R-:W-:Y:S01]  /*5fd0*/  F2FP.BF16.F32.PACK_AB R74, RZ, R74 ;  /* 0x0000004aff4a723e */ /* 0x000fe200000010ff */
[----:B------:R-:W-:Y:S01]  /*5fe0*/  @P5 STG.E.U16 desc[UR36][R4.64+0xc2], R73 ;  /* 0x0000c24904005986 */ /* 0x000fe2000c101524 */
[----:B------:R-:W-:-:S02]  /*5ff0*/  ISETP.GT.AND P5, PT, R0, RZ, P4 ;  /* 0x000000ff0000720c */ /* 0x000fc400027a4270 */
[C---:B------:R-:W-:Y:S01]  /*6000*/  ISETP.GT.AND P3, PT, R0.reuse, RZ, P0 ;  /* 0x000000ff0000720c */ /* 0x040fe20000764270 */
[----:B------:R-:W-:Y:S01]  /*6010*/  @P1 STG.E.U16 desc[UR36][R6.64+0xc0], R74 ;  /* 0x0000c04a06001986 */ /* 0x000fe2000c101524 */
[----:B------:R-:W-:Y:S02]  /*6020*/  F2FP.BF16.F32.PACK_AB R75, RZ, R75 ;  /* 0x0000004bff4b723e */ /* 0x000fe400000010ff */
[----:B------:R-:W-:Y:S02]  /*6030*/  F2FP.BF16.F32.PACK_AB R76, RZ, R76 ;  /* 0x0000004cff4c723e */ /* 0x000fe400000010ff */
[C---:B------:R-:W-:Y:S01]  /*6040*/  ISETP.GT.AND P4, PT, R0.reuse, 0x8, P4 ;  /* 0x000000080000780c */ /* 0x040fe20002784270 */
[----:B------:R-:W-:Y:S01]  /*6050*/  @P2 STG.E.U16 desc[UR36][R6.64+0xc2], R75 ;  /* 0x0000c24b06002986 */ /* 0x000fe2000c101524 */
[----:B------:R-:W-:Y:S02]  /*6060*/  F2FP.BF16.F32.PACK_AB R77, RZ, R77 ;  /* 0x0000004dff4d723e */ /* 0x000fe400000010ff */
[----:B------:R-:W-:Y:S01]  /*6070*/  ISETP.GT.AND P2, PT, R3, 0x71, PT ;  /* 0x000000710300780c */ /* 0x000fe20003f44270 */
[----:B------:R-:W-:Y:S01]  /*6080*/  @P5 STG.E.U16 desc[UR36][R4.64+0xd0], R76 ;  /* 0x0000d04c04005986 */ /* 0x000fe2000c101524 */
[----:B------:R-:W-:-:S02]  /*6090*/  ISETP.GT.AND P5, PT, R0, 0x8, P0 ;  /* 0x000000080000780c */ /* 0x000fc400007a4270 */
[C---:B------:R-:W-:Y:S01]  /*60a0*/  ISETP.GT.AND P1, PT, R3.reuse, 0x78, PT ;  /* 0x000000780300780c */ /* 0x040fe20003f24270 */
[----:B------:R-:W-:Y:S01]  /*60b0*/  @P3 STG.E.U16 desc[UR36][R4.64+0xd2], R77 ;  /* 0x0000d24d04003986 */ /* 0x000fe2000c101524 */
[C---:B------:R-:W-:Y:S02]  /*60c0*/  ISETP.GT.AND P3, PT, R3.reuse, 0x70, PT ;  /* 0x000000700300780c */ /* 0x040fe40003f64270 */
[----:B------:R-:W-:Y:S01]  /*60d0*/  ISETP.GT.AND P0, PT, R3, 0x79, PT ;  /* 0x000000790300780c */ /* 0x000fe20003f04270 */
[----:B------:R-:W-:Y:S01]  /*60e0*/  @P4 IMAD.MOV.U32 R2, RZ, RZ, R6 ;  /* 0x000000ffff024224 */ /* 0x000fe200078e0006 */
[----:B------:R-:W-:Y:S01]  /*60f0*/  F2FP.BF16.F32.PACK_AB R78, RZ, R78 ;  /* 0x0000004eff4e723e */ /* 0x000fe200000010ff */
[----:B------:R-:W-:Y:S01]  /*6100*/  @P4 IMAD.MOV.U32 R3, RZ, RZ, R7 ;  /* 0x000000ffff034224 */ /* 0x000fe200078e0007 */
[----:B------:R-:W-:Y:S02]  /*6110*/  F2FP.BF16.F32.PACK_AB R79, RZ, R79 ;  /* 0x0000004fff4f723e */ /* 0x000fe400000010ff */
[----:B------:R-:W-:-:S02]  /*6120*/  F2FP.BF16.F32.PACK_AB R80, RZ, R80 ;  /* 0x00000050ff50723e */ /* 0x000fc400000010ff */
[----:B------:R0:W-:Y:S01]  /*6130*/  @P4 STG.E.U16 desc[UR36][R2.64+0xd0], R78 ;  /* 0x0000d04e02004986 */ /* 0x0001e2000c101524 */
[C---:B------:R-:W-:Y:S02]  /*6140*/  ISETP.GT.AND P4, PT, R0.reuse, RZ, P2 ;  /* 0x000000ff0000720c */ /* 0x040fe40001784270 */
[----:B------:R-:W-:Y:S02]  /*6150*/  F2FP.BF16.F32.PACK_AB R81, RZ, R81 ;  /* 0x00000051ff51723e */ /* 0x000fe400000010ff */
[----:B------:R-:W-:Y:S02]  /*6160*/  ISETP.GT.AND P2, PT, R0, 0x8, P2 ;  /* 0x000000080000780c */ /* 0x000fe40001744270 */
[----:B------:R-:W-:Y:S02]  /*6170*/  F2FP.BF16.F32.PACK_AB R82, RZ, R82 ;  /* 0x00000052ff52723e */ /* 0x000fe400000010ff */
[----:B------:R-:W-:Y:S02]  /*6180*/  F2FP.BF16.F32.PACK_AB R83, RZ, R83 ;  /* 0x00000053ff53723e */ /* 0x000fe400000010ff */
[----:B------:R-:W-:Y:S01]  /*6190*/  F2FP.BF16.F32.PACK_AB R84, RZ, R84 ;  /* 0x00000054ff54723e */ /* 0x000fe200000010ff */
[----:B0-----:R-:W-:Y:S01]  /*61a0*/  @P5 IMAD.MOV.U32 R2, RZ, RZ, R6 ;  /* 0x000000ffff025224 */ /* 0x001fe200078e0006 */
[----:B------:R-:W-:Y:S01]  /*61b0*/  F2FP.BF16.F32.PACK_AB R85, RZ, R85 ;  /* 0x00000055ff55723e */ /* 0x000fe200000010ff */
[----:B------:R-:W-:Y:S01]  /*61c0*/  @P5 IMAD.MOV.U32 R3, RZ, RZ, R7 ;  /* 0x000000ffff035224 */ /* 0x000fe200078e0007 */
[----:B------:R-:W-:-:S02]  /*61d0*/  F2FP.BF16.F32.PACK_AB R86, RZ, R86 ;  /* 0x00000056ff56723e */ /* 0x000fc400000010ff */
[----:B------:R-:W-:Y:S02]  /*61e0*/  F2FP.BF16.F32.PACK_AB R87, RZ, R87 ;  /* 0x00000057ff57723e */ /* 0x000fe400000010ff */
[----:B------:R0:W-:Y:S01]  /*61f0*/  @P5 STG.E.U16 desc[UR36][R2.64+0xd2], R79 ;  /* 0x0000d24f02005986 */ /* 0x0001e2000c101524 */
[C---:B------:R-:W-:Y:S02]  /*6200*/  ISETP.GT.AND P5, PT, R0.reuse, RZ, P3 ;  /* 0x000000ff0000720c */ /* 0x040fe40001fa4270 */
[----:B------:R-:W-:-:S11]  /*6210*/  ISETP.GT.AND P3, PT, R0, 0x8, P3 ;  /* 0x000000080000780c */ /* 0x000fd60001f64270 */
[----:B0-----:R-:W-:Y:S02]  /*6220*/  @P5 IMAD.MOV.U32 R2, RZ, RZ, R4 ;  /* 0x000000ffff025224 */ /* 0x001fe400078e0004 */
[----:B------:R-:W-:-:S05]  /*6230*/  @P5 IMAD.MOV.U32 R3, RZ, RZ, R5 ;  /* 0x000000ffff035224 */ /* 0x000fca00078e0005 */
[----:B------:R0:W-:Y:S01]  /*6240*/  @P5 STG.E.U16 desc[UR36][R2.64+0xe0], R80 ;  /* 0x0000e05002005986 */ /* 0x0001e2000c101524 */
[C---:B------:R-:W-:Y:S02]  /*6250*/  ISETP.GT.AND P5, PT, R0.reuse, RZ, P0 ;  /* 0x000000ff0000720c */ /* 0x040fe400007a4270 */
[----:B------:R-:W-:Y:S01]  /*6260*/  ISETP.GT.AND P0, PT, R0, 0x8, P0 ;  /* 0x000000080000780c */ /* 0x000fe20000704270 */
[----:B0-----:R-:W-:Y:S02]  /*6270*/  @P4 IMAD.MOV.U32 R2, RZ, RZ, R4 ;  /* 0x000000ffff024224 */ /* 0x001fe400078e0004 */
[----:B------:R-:W-:-:S05]  /*6280*/  @P4 IMAD.MOV.U32 R3, RZ, RZ, R5 ;  /* 0x000000ffff034224 */ /* 0x000fca00078e0005 */
[----:B------:R0:W-:Y:S01]  /*6290*/  @P4 STG.E.U16 desc[UR36][R2.64+0xe2], R81 ;  /* 0x0000e25102004986 */ /* 0x0001e2000c101524 */
[C---:B------:R-:W-:Y:S02]  /*62a0*/  ISETP.GT.AND P4, PT, R0.reuse, RZ, P1 ;  /* 0x000000ff0000720c */ /* 0x040fe40000f84270 */
[----:B------:R-:W-:Y:S01]  /*62b0*/  ISETP.GT.AND P1, PT, R0, 0x8, P1 ;  /* 0x000000080000780c */ /* 0x000fe20000f24270 */
[----:B0-----:R-:W-:Y:S02]  /*62c0*/  @P3 IMAD.MOV.U32 R2, RZ, RZ, R6 ;  /* 0x000000ffff023224 */ /* 0x001fe400078e0006 */
[----:B------:R-:W-:-:S05]  /*62d0*/  @P3 IMAD.MOV.U32 R3, RZ, RZ, R7 ;  /* 0x000000ffff033224 */ /* 0x000fca00078e0007 */
[----:B------:R0:W-:Y:S02]  /*62e0*/  @P3 STG.E.U16 desc[UR36][R2.64+0xe0], R82 ;  /* 0x0000e05202003986 */ /* 0x0001e4000c101524 */
[----:B0-----:R-:W-:Y:S02]  /*62f0*/  @P2 IMAD.MOV.U32 R2, RZ, RZ, R6 ;  /* 0x000000ffff022224 */ /* 0x001fe400078e0006 */
[----:B------:R-:W-:-:S05]  /*6300*/  @P2 IMAD.MOV.U32 R3, RZ, RZ, R7 ;  /* 0x000000ffff032224 */ /* 0x000fca00078e0007 */
[----:B------:R0:W-:Y:S02]  /*6310*/  @P2 STG.E.U16 desc[UR36][R2.64+0xe2], R83 ;  /* 0x0000e25302002986 */ /* 0x0001e4000c101524 */
[----:B0-----:R-:W-:Y:S02]  /*6320*/  @P4 IMAD.MOV.U32 R2, RZ, RZ, R4 ;  /* 0x000000ffff024224 */ /* 0x001fe400078e0004 */
[----:B------:R-:W-:-:S05]  /*6330*/  @P4 IMAD.MOV.U32 R3, RZ, RZ, R5 ;  /* 0x000000ffff034224 */ /* 0x000fca00078e0005 */
[----:B------:R0:W-:Y:S04]  /*6340*/  @P4 STG.E.U16 desc[UR36][R2.64+0xf0], R84 ;  /* 0x0000f05402004986 */ /* 0x0001e8000c101524 */
[----:B------:R1:W-:Y:S01]  /*6350*/  @P5 STG.E.U16 desc[UR36][R4.64+0xf2], R85 ;  /* 0x0000f25504005986 */ /* 0x0003e2000c101524 */
[----:B0-----:R-:W-:Y:S02]  /*6360*/  @P1 IMAD.MOV.U32 R2, RZ, RZ, R6 ;  /* 0x000000ffff021224 */ /* 0x001fe400078e0006 */
[----:B------:R-:W-:-:S05]  /*6370*/  @P1 IMAD.MOV.U32 R3, RZ, RZ, R7 ;  /* 0x000000ffff031224 */ /* 0x000fca00078e0007 */
[----:B------:R1:W-:Y:S04]  /*6380*/  @P1 STG.E.U16 desc[UR36][R2.64+0xf0], R86 ;  /* 0x0000f05602001986 */ /* 0x0003e8000c101524 */
[----:B------:R1:W-:Y:S02]  /*6390*/  @P0 STG.E.U16 desc[UR36][R6.64+0xf2], R87 ;  /* 0x0000f25706000986 */ /* 0x0003e4000c101524 */
.L_x_163:
[----:B------:R-:W-:Y:S05]  /*63a0*/  BSYNC B0 ;  /* 0x0000000000007941 */ /* 0x000fea0003800000 */
.L_x_37:
[----:B01----:R-:W2:Y:S01]  /*63b0*/  LDL.64 R2, [R1] ;  /* 0x0000000001027983 */ /* 0x003ea20000100a00 */
[----:B------:R-:W-:Y:S01]  /*63c0*/  ULDC.64 UR4, c[0x0][0x650] ;  /* 0x0001940000047ab9 */ /* 0x000fe20000000a00 */
[----:B------:R0:W-:Y:S01]  /*63d0*/  SYNCS.ARRIVE.TRANS64.A1T0 RZ, [R98+UR47], RZ ;  /* 0x000000ff62ff79a7 */ /* 0x0001e2000810002f */
[----:B------:R-:W-:Y:S01]  /*63e0*/  PRMT R0, RZ, 0x7610, R0 ;  /* 0x00007610ff007816 */ /* 0x000fe20000000000 */
[----:B-----5:R-:W-:Y:S02]  /*63f0*/  IMAD.MOV.U32 R19, RZ, RZ, -0x1 ;  /* 0xffffffffff137424 */ /* 0x020fe400078e00ff */
[----:B------:R-:W-:Y:S01]  /*6400*/  IMAD.MOV.U32 R22, RZ, RZ, -0x1 ;  /* 0xffffffffff167424 */ /* 0x000fe200078e00ff */
[----:B--2---:R-:W-:-:S04]  /*6410*/  LEA R18, P0, R2, R18, 0x1 ;  /* 0x0000001202127211 */ /* 0x004fc800078008ff */
[----:B------:R-:W-:Y:S01]  /*6420*/  LEA.HI.X R17, R2, R17, R23, 0x1, P0 ;  /* 0x0000001102117211 */ /* 0x000fe200000f0c17 */
[----:B------:R-:W-:Y:S01]  /*6430*/  IMAD.MOV.U32 R2, RZ, RZ, -0x1 ;  /* 0xffffffffff027424 */ /* 0x000fe200078e00ff */
[----:B------:R-:W-:-:S04]  /*6440*/  ISETP.GE.U32.AND P0, PT, R18, UR4, PT ;  /* 0x0000000412007c0c */ /* 0x000fc8000bf06070 */
[----:B------:R-:W-:-:S13]  /*6450*/  ISETP.GE.U32.AND.EX P0, PT, R17, UR5, PT, P0 ;  /* 0x0000000511007c0c */ /* 0x000fda000bf06100 */
[----:B0-----:R-:W-:Y:S05]  /*6460*/  @P0 BRA `(.L_x_164) ;  /* 0x0000000400700947 */ /* 0x001fea0003800000 */
[----:B------:R-:W0:Y:S01]  /*6470*/  S2R R10, SR_CTAID.X ;  /* 0x00000000000a7919 */ /* 0x000e220000002500 */
[----:B------:R-:W1:Y:S01]  /*6480*/  LDC.64 R8, c[0x0][0x628] ;  /* 0x00018a00ff087b82 */ /* 0x000e620000000a00 */
[----:B------:R-:W-:Y:S01]  /*6490*/  ULDC UR4, c[0x0][0x150] ;  /* 0x0000540000047ab9 */ /* 0x000fe20000000800 */
[----:B---34-:R-:W-:Y:S01]  /*64a0*/  IMAD.MOV.U32 R6, RZ, RZ, R18 ;  /* 0x000000ffff067224 */ /* 0x018fe200078e0012 */
[----:B------:R-:W2:Y:S01]  /*64b0*/  S2R R20, SR_CTAID.Y ;  /* 0x0000000000147919 */ /* 0x000ea20000002600 */
[----:B------:R-:W-:-:S04]  /*64c0*/  IMAD.MOV.U32 R7, RZ, RZ, R17 ;  /* 0x000000ffff077224 */ /* 0x000fc800078e0011 */
[----:B------:R-:W3:Y:S08]  /*64d0*/  LDC R15, c[0x0][0x144] ;  /* 0x00005100ff0f7b82 */ /* 0x000ef00000000800 */
[----:B------:R-:W4:Y:S08]  /*64e0*/  LDC R0, c[0x0][0x630] ;  /* 0x00018c00ff007b82 */ /* 0x000f300000000800 */
[----:B------:R-:W2:Y:S01]  /*64f0*/  LDC.64 R12, c[0x0][0x620] ;  /* 0x00018800ff0c7b82 */ /* 0x000ea20000000a00 */
[----:B-1----:R-:W-:-:S04]  /*6500*/  ISETP.NE.U32.AND P0, PT, R8, RZ, PT ;  /* 0x000000ff0800720c */ /* 0x002fc80003f05070 */
[----:B------:R-:W-:Y:S02]  /*6510*/  ISETP.NE.AND.EX P0, PT, R9, RZ, PT, P0 ;  /* 0x000000ff0900720c */ /* 0x000fe40003f05300 */
[----:B0-----:R-:W-:-:S05]  /*6520*/  I2FP.F32.U32 R2, R10 ;  /* 0x0000000a00027245 */ /* 0x001fca0000201000 */
[----:B------:R-:W-:-:S04]  /*6530*/  FMUL R2, R2, UR4 ;  /* 0x0000000402027c20 */ /* 0x000fc80008400000 */
[----:B------:R0:W1:Y:S02]  /*6540*/  F2I.U32.TRUNC.NTZ R14, R2 ;  /* 0x00000002000e7305 */ /* 0x000064000020f000 */
[----:B---34-:R-:W-:Y:S05]  /*6550*/  @!P0 BRA `(.L_x_165) ;  /* 0x0000000000288947 */ /* 0x018fea0003800000 */
[----:B------:R-:W3:Y:S02]  /*6560*/  LDC R3, c[0x0][0x634] ;  /* 0x00018d00ff037b82 */ /* 0x000ee40000000800 */
[----:B---3--:R-:W-:-:S05]  /*6570*/  IADD3 R7, P0, R18, R3, RZ ;  /* 0x0000000312077210 */ /* 0x008fca0007f1e0ff */
[----:B------:R-:W-:-:S04]  /*6580*/  IMAD.X R11, RZ, RZ, R17, P0 ;  /* 0x000000ffff0b7224 */ /* 0x000fc800000e0611 */
[----:B0-----:R-:W-:-:S04]  /*6590*/  IMAD.WIDE.U32 R2, R11, R8, RZ ;  /* 0x000000080b027225 */ /* 0x001fc800078e00ff */
[----:B------:R-:W-:-:S04]  /*65a0*/  IMAD.WIDE.U32 R4, P0, R7, R9, R2 ;  /* 0x0000000907047225 */ /* 0x000fc80007800002 */
[----:B------:R-:W-:-:S04]  /*65b0*/  IMAD.WIDE.U32 R2, R7, R8, RZ ;  /* 0x0000000807027225 */ /* 0x000fc800078e00ff */
[----:B------:R-:W-:Y:S01]  /*65c0*/  IMAD.X R7, RZ, RZ, RZ, P0 ;  /* 0x000000ffff077224 */ /* 0x000fe200000e06ff */
[----:B------:R-:W-:Y:S01]  /*65d0*/  IADD3 RZ, P0, R3, R4, RZ ;  /* 0x0000000403ff7210 */ /* 0x000fe20007f1e0ff */
[----:B------:R-:W-:-:S04]  /*65e0*/  IMAD.MOV.U32 R6, RZ, RZ, R5 ;  /* 0x000000ffff067224 */ /* 0x000fc800078e0005 */
[----:B------:R-:W-:-:S08]  /*65f0*/  IMAD.WIDE.U32.X R6, R11, R9, R6, P0 ;  /* 0x000000090b067225 */ /* 0x000fd000000e0406 */
.L_x_165:
[----:B------:R-:W3:Y:S01]  /*6600*/  LDC.64 R26, c[0x0][0x640] ;  /* 0x00019000ff1a7b82 */ /* 0x000ee20000000a00 */
[-C--:B------:R-:W-:Y:S01]  /*6610*/  SHF.R.U64 R11, R6, R0.reuse, R7 ;  /* 0x00000000060b7219 */ /* 0x080fe20000001207 */
[----:B------:R-:W-:Y:S01]  /*6620*/  IMAD.MOV.U32 R19, RZ, RZ, R17 ;  /* 0x000000ffff137224 */ /* 0x000fe200078e0011 */
[----:B------:R-:W-:Y:S01]  /*6630*/  SHF.R.U32.HI R0, RZ, R0, R7 ;  /* 0x00000000ff007219 */ /* 0x000fe20000011607 */
[----:B-1----:R-:W-:Y:S01]  /*6640*/  IMAD.MOV R14, RZ, RZ, -R14 ;  /* 0x000000ffff0e7224 */ /* 0x002fe200078e0a0e */
[----:B------:R-:W-:Y:S01]  /*6650*/  IADD3 R5, P0, RZ, -R11, RZ ;  /* 0x8000000bff057210 */ /* 0x000fe20007f1e0ff */
[----:B------:R-:W-:Y:S01]  /*6660*/  ULDC UR4, c[0x0][0x154] ;  /* 0x0000550000047ab9 */ /* 0x000fe20000000800 */
[----:B------:R-:W-:Y:S01]  /*6670*/  IMAD.MOV.U32 R7, RZ, RZ, 0x1 ;  /* 0x00000001ff077424 */ /* 0x000fe200078e00ff */
[----:B------:R-:W1:Y:S01]  /*6680*/  LDC R4, c[0x0][0x618] ;  /* 0x00018600ff047b82 */ /* 0x000e620000000800 */
[----:B------:R-:W-:Y:S02]  /*6690*/  IMAD R22, R15, R14, R10 ;  /* 0x0000000e0f167224 */ /* 0x000fe400078e020a */
[----:B------:R-:W-:-:S04]  /*66a0*/  IMAD.X R3, RZ, RZ, ~R0, P0 ;  /* 0x000000ffff037224 */ /* 0x000fc800000e0e00 */
[-C--:B--2---:R-:W-:Y:S01]  /*66b0*/  IMAD R0, R3, R12.reuse, RZ ;  /* 0x0000000c03007224 */ /* 0x084fe200078e02ff */
[----:B------:R-:W2:Y:S01]  /*66c0*/  LDC R6, c[0x0][0x608] ;  /* 0x00018200ff067b82 */ /* 0x000ea20000000800 */
[----:B0-----:R-:W-:-:S04]  /*66d0*/  IMAD.WIDE.U32 R2, R5, R12, R18 ;  /* 0x0000000c05027225 */ /* 0x001fc800078e0012 */
[----:B------:R-:W-:Y:S01]  /*66e0*/  IMAD R5, R5, R13, R0 ;  /* 0x0000000d05057224 */ /* 0x000fe200078e0200 */
[----:B------:R-:W-:Y:S02]  /*66f0*/  I2FP.F32.U32 R0, R20 ;  /* 0x0000001400007245 */ /* 0x000fe40000201000 */
[----:B------:R-:W0:Y:S01]  /*6700*/  LDC R24, c[0x0][0x658] ;  /* 0x00019600ff187b82 */ /* 0x000e220000000800 */
[----:B------:R-:W-:Y:S01]  /*6710*/  IMAD.IADD R3, R3, 0x1, R5 ;  /* 0x0000000103037824 */ /* 0x000fe200078e0205 */
[----:B---3--:R-:W-:Y:S01]  /*6720*/  ISETP.NE.U32.AND P0, PT, R26, RZ, PT ;  /* 0x000000ff1a00720c */ /* 0x008fe20003f05070 */
[----:B------:R-:W-:Y:S01]  /*6730*/  FMUL R0, R0, UR4 ;  /* 0x0000000400007c20 */ /* 0x000fe20008400000 */
[----:B------:R-:W-:Y:S02]  /*6740*/  IMAD.MOV.U32 R5, RZ, RZ, -0x1 ;  /* 0xffffffffff057424 */ /* 0x000fe400078e00ff */
[----:B------:R-:W-:Y:S01]  /*6750*/  ISETP.NE.AND.EX P0, PT, R27, RZ, PT, P0 ;  /* 0x000000ff1b00720c */ /* 0x000fe20003f05300 */
[----:B------:R3:W4:Y:S01]  /*6760*/  F2I.U32.TRUNC.NTZ R12, R0 ;  /* 0x00000000000c7305 */ /* 0x000722000020f000 */
[----:B------:R-:W3:Y:S01]  /*6770*/  LDC R15, c[0x0][0x148] ;  /* 0x00005200ff0f7b82 */ /* 0x000ee20000000800 */
[----:B-1----:R-:W-:-:S02]  /*6780*/  SHF.R.U64 R10, R2, R4, R3 ;  /* 0x00000004020a7219 */ /* 0x002fc40000001203 */
[----:B------:R-:W-:-:S05]  /*6790*/  SHF.R.U32.HI R3, RZ, R4, R3 ;  /* 0x00000004ff037219 */ /* 0x000fca0000011603 */
[----:B------:R-:W1:Y:S01]  /*67a0*/  LDC R14, c[0x0][0x600] ;  /* 0x00018000ff0e7b82 */ /* 0x000e620000000800 */
[-CC-:B--2---:R-:W-:Y:S02]  /*67b0*/  SHF.R.U64 R8, R10, R6.reuse, R3.reuse ;  /* 0x000000060a087219 */ /* 0x184fe40000001203 */
[----:B------:R-:W-:-:S05]  /*67c0*/  SHF.R.U32.HI R3, RZ, R6, R3 ;  /* 0x00000006ff037219 */ /* 0x000fca0000011603 */
[----:B------:R-:W2:Y:S01]  /*67d0*/  LDC R21, c[0x0][0x648] ;  /* 0x00019200ff157b82 */ /* 0x000ea20000000800 */
[-CC-:B0-----:R-:W-:Y:S02]  /*67e0*/  SHF.R.U64 R13, R8, R24.reuse, R3.reuse ;  /* 0x00000018080d7219 */ /* 0x181fe40000001203 */
[-C--:B------:R-:W-:Y:S02]  /*67f0*/  SHF.L.U32 R5, R5, R24.reuse, RZ ;  /* 0x0000001805057219 */ /* 0x080fe400000006ff */
[-C--:B------:R-:W-:Y:S01]  /*6800*/  SHF.R.U32.HI R3, RZ, R24.reuse, R3 ;  /* 0x00000018ff037219 */ /* 0x080fe20000011603 */
[----:B------:R-:W-:Y:S01]  /*6810*/  IMAD.MOV.U32 R2, RZ, RZ, R13 ;  /* 0x000000ffff027224 */ /* 0x000fe200078e000d */
[----:B------:R-:W-:Y:S01]  /*6820*/  SHF.L.U32 R24, R7, R24, RZ ;  /* 0x0000001807187219 */ /* 0x000fe200000006ff */
[----:B------:R-:W0:Y:S01]  /*6830*/  LDC R25, c[0x0][0x638] ;  /* 0x00018e00ff197b82 */ /* 0x000e220000000800 */
[----:B------:R-:W-:-:S07]  /*6840*/  LOP3.LUT R19, RZ, R5, RZ, 0x33, !PT ;  /* 0x00000005ff137212 */ /* 0x000fce00078e33ff */
[----:B------:R-:W0:Y:S01]  /*6850*/  LDC R28, c[0x0][0x610] ;  /* 0x00018400ff1c7b82 */ /* 0x000e220000000800 */
[----:B----4-:R-:W-:Y:S05]  /*6860*/  @!P0 BRA `(.L_x_166) ;  /* 0x0000000000288947 */ /* 0x010fea0003800000 */
[----:B---3--:R-:W3:Y:S02]  /*6870*/  LDC R0, c[0x0][0x64c] ;  /* 0x00019300ff007b82 */ /* 0x008ee40000000800 */
[----:B---3--:R-:W-:-:S05]  /*6880*/  IADD3 R7, P0, R13, R0, RZ ;  /* 0x000000000d077210 */ /* 0x008fca0007f1e0ff */
        /* <DEDUP_REMOVED lines=8> */
.L_x_166:
[----:B------:R-:W4:Y:S01]  /*6910*/  LDC R4, c[0x0][0x65c] ;  /* 0x00019700ff047b82 */ /* 0x000f220000000800 */
[----:B--23--:R-:W-:Y:S01]  /*6920*/  SHF.R.U64 R0, R2, R21, R3 ;  /* 0x0000001502007219 */ /* 0x00cfe20000001203 */
[----:B-1----:R-:W-:Y:S01]  /*6930*/  VIADD R3, R14, 0xffffffff ;  /* 0xffffffff0e037836 */ /* 0x002fe20000000000 */
[----:B------:R-:W-:Y:S01]  /*6940*/  LOP3.LUT R19, R8, R19, RZ, 0xc0, !PT ;  /* 0x0000001308137212 */ /* 0x000fe200078ec0ff */
[----:B------:R-:W-:Y:S02]  /*6950*/  IMAD.MOV R12, RZ, RZ, -R12 ;  /* 0x000000ffff0c7224 */ /* 0x000fe400078e0a0c */
[----:B------:R-:W-:Y:S01]  /*6960*/  IMAD.MOV R2, RZ, RZ, -R0 ;  /* 0x000000ffff027224 */ /* 0x000fe200078e0a00 */
[----:B------:R-:W-:Y:S01]  /*6970*/  LOP3.LUT R3, R10, R3, RZ, 0xc0, !PT ;  /* 0x000000030a037212 */ /* 0x000fe200078ec0ff */
[----:B------:R-:W-:Y:S02]  /*6980*/  IMAD R19, R24, R0, R19 ;  /* 0x0000000018137224 */ /* 0x000fe400078e0213 */
[----:B0-----:R-:W-:-:S04]  /*6990*/  IMAD R0, R2, R25, R13 ;  /* 0x0000001902007224 */ /* 0x001fc800078e020d */
[----:B------:R-:W-:Y:S01]  /*69a0*/  IMAD R2, R0, R14, R3 ;  /* 0x0000000e00027224 */ /* 0x000fe200078e0203 */
[----:B----4-:R-:W-:Y:S01]  /*69b0*/  ISETP.NE.AND P0, PT, R4, 0x1, PT ;  /* 0x000000010400780c */ /* 0x010fe20003f05270 */
[----:B------:R-:W-:-:S05]  /*69c0*/  IMAD.MOV.U32 R4, RZ, RZ, 0x1 ;  /* 0x00000001ff047424 */ /* 0x000fca00078e00ff */
[----:B------:R-:W-:-:S07]  /*69d0*/  PRMT R0, R4, 0x7610, R0 ;  /* 0x0000761004007816 */ /* 0x000fce0000000000 */
[----:B------:R-:W-:-:S04]  /*69e0*/  @P0 IMAD R22, R15, R12, R20 ;  /* 0x0000000c0f160224 */ /* 0x000fc800078e0214 */
[----:B------:R-:W-:-:S05]  /*69f0*/  IMAD R19, R19, R28, R22 ;  /* 0x0000001c13137224 */ /* 0x000fca00078e0216 */
[----:B------:R-:W-:Y:S02]  /*6a00*/  SEL R22, R2, R19, !P0 ;  /* 0x0000001302167207 */ /* 0x000fe40004000000 */
[----:B------:R-:W-:Y:S01]  /*6a10*/  SEL R19, R19, R2, !P0 ;  /* 0x0000000213137207 */ /* 0x000fe20004000000 */
[----:B------:R-:W-:-:S07]  /*6a20*/  IMAD.MOV.U32 R2, RZ, RZ, R11 ;  /* 0x000000ffff027224 */ /* 0x000fce00078e000b */
.L_x_164:
[----:B------:R-:W-:Y:S02]  /*6a30*/  LOP3.LUT P0, RZ, R0, 0xff, RZ, 0xc0, !PT ;  /* 0x000000ff00ff7812 */ /* 0x000fe4000780c0ff */
[----:B------:R-:W-:-:S11]  /*6a40*/  LOP3.LUT R103, R103, 0x1, RZ, 0x3c, !PT ;  /* 0x0000000167677812 */ /* 0x000fd600078e3cff */
[----:B------:R-:W-:Y:S05]  /*6a50*/  @P0 BRA `(.L_x_167) ;  /* 0xffffffac00b00947 */ /* 0x000fea000383ffff */
[----:B------:R-:W-:Y:S05]  /*6a60*/  EXIT ;  /* 0x000000000000794d */ /* 0x000fea0003800000 */
.L_x_18:
[----:B------:R-:W-:-:S08]  /*6a70*/  ISETP.NE.AND P0, PT, R5, RZ, PT ;  /* 0x000000ff0500720c */ /* 0x000fd00003f05270 */
[----:B0-----:R-:W0:-:S00]  /*6a80*/  USETMAXREG.DEALLOC.CTAPOOL 0x28 ;  /* 0x00000028000079c8 */ /* 0x001e0000080e0500 */
[----:B------:R-:W-:Y:S05]  /*6a90*/  @P0 EXIT ;  /* 0x000000000000094d */ /* 0x000fea0003800000 */
[----:B0-----:R-:W-:Y:S01]  /*6aa0*/  LOP3.LUT P0, RZ, R8, 0xff, RZ, 0xc0, !PT ;  /* 0x000000ff08ff7812 */ /* 0x001fe2000780c0ff */
[----:B------:R-:W-:Y:S02]  /*6ab0*/  IMAD.MOV.U32 R0, RZ, RZ, 0x1 ;  /* 0x00000001ff007424 */ /* 0x000fe400078e00ff */
[----:B------:R-:W-:-:S10]  /*6ac0*/  IMAD.MOV.U32 R7, RZ, RZ, RZ ;  /* 0x000000ffff077224 */ /* 0x000fd400078e00ff */
[----:B------:R-:W-:Y:S05]  /*6ad0*/  @!P0 BRA `(.L_x_168) ;  /* 0x0000000c00388947 */ /* 0x000fea0003800000 */
[----:B------:R-:W0:Y:S01]  /*6ae0*/  S2R R9, SR_CgaCtaId ;  /* 0x0000000000097919 */ /* 0x000e220000008800 */
[----:B------:R-:W-:Y:S01]  /*6af0*/  LOP3.LUT P0, RZ, R4, 0x1f, RZ, 0xc0, !PT ;  /* 0x0000001f04ff7812 */ /* 0x000fe2000780c0ff */
[----:B------:R-:W-:Y:S01]  /*6b00*/  ULDC UR5, c[0x0][0x658] ;  /* 0x0001960000057ab9 */ /* 0x000fe20000000800 */
[----:B------:R-:W-:Y:S01]  /*6b10*/  UMOV UR6, 0xffffffff ;  /* 0xffffffff00067882 */ /* 0x000fe20000000000 */
[----:B------:R-:W-:Y:S01]  /*6b20*/  BSSY B0, `(.L_x_168) ;  /* 0x00000c9000007945 */ /* 0x000fe20003800000 */
[----:B------:R-:W-:Y:S01]  /*6b30*/  USHF.L.U32 UR6, UR6, UR5, URZ ;  /* 0x0000000506067299 */ /* 0x000fe2000800063f */
[C---:B------:R-:W-:Y:S01]  /*6b40*/  ISETP.NE.AND P2, PT, R3.reuse, RZ, PT ;  /* 0x000000ff0300720c */ /* 0x040fe20003f45270 */
[----:B------:R-:W-:Y:S01]  /*6b50*/  IMAD.MOV.U32 R8, RZ, RZ, 0x1 ;  /* 0x00000001ff087424 */ /* 0x000fe200078e00ff */
[----:B------:R-:W-:Y:S01]  /*6b60*/  ISETP.NE.OR P0, PT, R3, RZ, !P0 ;  /* 0x000000ff0300720c */ /* 0x000fe20004705670 */
[----:B------:R-:W-:Y:S01]  /*6b70*/  IMAD.MOV.U32 R0, RZ, RZ, 0x1 ;  /* 0x00000001ff007424 */ /* 0x000fe200078e00ff */
[----:B------:R-:W-:Y:S01]  /*6b80*/  LOP3.LUT R6, R16, 0x2, RZ, 0xfc, !PT ;  /* 0x0000000210067812 */ /* 0x000fe200078efcff */
[----:B------:R-:W-:Y:S01]  /*6b90*/  IMAD.MOV.U32 R7, RZ, RZ, RZ ;  /* 0x000000ffff077224 */ /* 0x000fe200078e00ff */
[----:B------:R-:W-:Y:S01]  /*6ba0*/  ULDC UR4, c[0x0][0x600] ;  /* 0x0001800000047ab9 */ /* 0x000fe20000000800 */
[----:B------:R-:W-:Y:S01]  /*6bb0*/  UMOV UR7, 0x1 ;  /* 0x0000000100077882 */ /* 0x000fe20000000000 */
[----:B------:R-:W-:-:S02]  /*6bc0*/  UIADD3 UR19, UR40, 0x1, URZ ;  /* 0x0000000128137890 */ /* 0x000fc4000fffe03f */
[----:B------:R-:W-:Y:S02]  /*6bd0*/  UIADD3 UR15, UR4, -0x1, URZ ;  /* 0xffffffff040f7890 */ /* 0x000fe4000fffe03f */
[----:B------:R-:W-:Y:S02]  /*6be0*/  USHF.L.U32 UR17, UR7, UR5, URZ ;  /* 0x0000000507117299 */ /* 0x000fe4000800063f */
[----:B------:R-:W-:Y:S01]  /*6bf0*/  ULOP3.LUT UR16, URZ, UR6, URZ, 0x33, !UPT ;  /* 0x000000063f107292 */ /* 0x000fe2000f8e333f */
[----:B------:R-:W-:Y:S01]  /*6c00*/  ULDC.64 UR20, c[0x0][0x198] ;  /* 0x0000660000147ab9 */ /* 0x000fe20000000a00 */
[C---:B0-----:R-:W-:Y:S02]  /*6c10*/  IMAD.SHL.U32 R10, R9.reuse, 0x20, RZ ;  /* 0x00000020090a7824 */ /* 0x041fe400078e00ff */
[----:B------:R-:W-:-:S03]  /*6c20*/  IMAD.SHL.U32 R9, R9, 0x400, RZ ;  /* 0x0000040009097824 */ /* 0x000fc600078e00ff */
[----:B------:R-:W-:-:S07]  /*6c30*/  LOP3.LUT R10, R10, 0x60, RZ, 0xc0, !PT ;  /* 0x000000600a0a7812 */ /* 0x000fce00078ec0ff */
.L_x_180:
[----:B------:R-:W-:-:S03]  /*6c40*/  UMOV UR4, 0xffffffff ;  /* 0xffffffff00047882 */ /* 0x000fc60000000000 */
[----:B------:R-:W-:Y:S05]  /*6c50*/  BRA.DIV UR4, `(.L_x_169) ;  /* 0x0000001604e47947 */ /* 0x000fea000b800000 */
[----:B------:R-:W-:-:S13]  /*6c60*/  ELECT P6, URZ, PT ;  /* 0x00000000003f782f */ /* 0x000fda00038c0000 */
.L_x_207:
[----:B------:R-:W0:Y:S01]  /*6c70*/  LDC R3, c[0x0][0x28c] ;  /* 0x0000a300ff037b82 */ /* 0x000e220000000800 */
[----:B------:R-:W-:Y:S01]  /*6c80*/  BSSY B1, `(.L_x_170) ;  /* 0x0000039000017945 */ /* 0x000fe20003800000 */
[----:B0-----:R-:W-:-:S13]  /*6c90*/  ISETP.LT.OR P6, PT, R3, 0x1, !P6 ;  /* 0x000000010300780c */ /* 0x001fda00077c1670 */
[----:B------:R-:W-:Y:S05]  /*6ca0*/  @P6 BRA `(.L_x_171) ;  /* 0x0000000000d86947 */ /* 0x000fea0003800000 */
[----:B------:R-:W-:Y:S02]  /*6cb0*/  IMAD.SHL.U32 R19, R19, 0x40, RZ ;  /* 0x0000004013137824 */ /* 0x000fe400078e00ff */
[----:B------:R-:W-:Y:S02]  /*6cc0*/  IMAD R22, R22, 0x80, R10 ;  /* 0x0000008016167824 */ /* 0x000fe400078e020a */
[----:B------:R-:W-:Y:S02]  /*6cd0*/  IMAD.MOV.U32 R15, RZ, RZ, RZ ;  /* 0x000000ffff0f7224 */ /* 0x000fe400078e00ff */
[----:B------:R-:W-:Y:S02]  /*6ce0*/  IMAD.U32 R20, RZ, RZ, UR19 ;  /* 0x00000013ff147e24 */ /* 0x000fe4000f8e00ff */
[----:B------:R-:W-:Y:S02]  /*6cf0*/  IMAD.MOV.U32 R3, RZ, RZ, R0 ;  /* 0x000000ffff037224 */ /* 0x000fe400078e0000 */
[----:B------:R-:W-:-:S07]  /*6d00*/  IMAD.MOV.U32 R4, RZ, RZ, R7 ;  /* 0x000000ffff047224 */ /* 0x000fce00078e0007 */
.L_x_175:
[----:B------:R-:W0:Y:S01]  /*6d10*/  S2R R12, SR_CgaCtaId ;  /* 0x00000000000c7919 */ /* 0x000e220000008800 */
[----:B------:R-:W-:Y:S01]  /*6d20*/  MOV R5, 0x400 ;  /* 0x0000040000057802 */ /* 0x000fe20000000f00 */
[----:B------:R-:W1:Y:S03]  /*6d30*/  @!P2 LDC R11, c[0x0][0x500] ;  /* 0x00014000ff0bab82 */ /* 0x000e660000000800 */
[----:B0-----:R-:W-:Y:S02]  /*6d40*/  LEA R13, R12, R5, 0x18 ;  /* 0x000000050c0d7211 */ /* 0x001fe400078ec0ff */
[----:B------:R-:W-:-:S03]  /*6d50*/  SHF.L.U32 R5, R3, 0x1f, RZ ;  /* 0x0000001f03057819 */ /* 0x000fc600000006ff */
[----:B------:R-:W-:-:S04]  /*6d60*/  IMAD R14, R4, 0x8, R13 ;  /* 0x00000008040e7824 */ /* 0x000fc800078e020d */
[----:B------:R-:W0:Y:S02]  /*6d70*/  SYNCS.PHASECHK.TRANS64.TRYWAIT P1, [R14+URZ+0x90], R5 ;  /* 0x000090050e0075a7 */ /* 0x000e24000802017f */
[----:B01----:R-:W-:Y:S05]  /*6d80*/  @!P1 BRA `(.L_x_172) ;  /* 0x0000001400b89947 */ /* 0x003fea0003800000 */
.L_x_208:
[----:B0-----:R-:W-:Y:S01]  /*6d90*/  PRMT R5, R6, 0x9910, RZ ;  /* 0x0000991006057816 */ /* 0x001fe200000000ff */
[----:B------:R0:W-:Y:S03]  /*6da0*/  @!P2 SYNCS.ARRIVE.TRANS64 RZ, [R14+URZ], R11 ;  /* 0x0000000b0effa9a7 */ /* 0x0001e6000800003f */
[----:B------:R-:W-:-:S13]  /*6db0*/  ISETP.NE.AND P1, PT, R5, 0x2, PT ;  /* 0x000000020500780c */ /* 0x000fda0003f25270 */
[----:B0-----:R-:W-:Y:S05]  /*6dc0*/  @P1 BRA `(.L_x_173) ;  /* 0x0000000000041947 */ /* 0x001fea0003800000 */
[----:B------:R-:W-:Y:S01]  /*6dd0*/  BPT.TRAP 0x1 ;  /* 0x000000040000795c */ /* 0x000fe20000300000 */
.L_x_173:
[----:B------:R-:W-:Y:S05]  /*6de0*/  @P0 BRA `(.L_x_174) ;  /* 0x0000000000040947 */ /* 0x000fea0003800000 */
[----:B------:R-:W-:Y:S01]  /*6df0*/  BPT.TRAP 0x1 ;  /* 0x000000040000795c */ /* 0x000fe20000300000 */
.L_x_174:
[----:B------:R-:W-:Y:S01]  /*6e00*/  IMAD.SHL.U32 R12, R4, 0x1000, RZ ;  /* 0x00001000040c7824 */ /* 0x000fe200078e00ff */
[----:B------:R-:W-:Y:S01]  /*6e10*/  R2UR UR9, R14 ;  /* 0x000000000e0972ca */ /* 0x000fe200000e0000 */
[----:B------:R-:W-:Y:S01]  /*6e20*/  VIADD R20, R20, 0xffffffff ;  /* 0xffffffff14147836 */ /* 0x000fe20000000000 */
[----:B------:R-:W-:Y:S01]  /*6e30*/  R2UR UR11, R19 ;  /* 0x00000000130b72ca */ /* 0x000fe200000e0000 */
[----:B------:R-:W-:Y:S01]  /*6e40*/  UIADD3 UR4, UP0, UR20, 0xf0, URZ ;  /* 0x000000f014047890 */ /* 0x000fe2000ff1e03f */
[----:B------:R-:W-:Y:S01]  /*6e50*/  LOP3.LUT R5, R12, 0xc00, R9, 0xf8, !PT ;  /* 0x00000c000c057812 */ /* 0x000fe200078ef809 */
[----:B------:R-:W-:Y:S01]  /*6e60*/  UIADD3 UR22, UP1, UR20, 0x1f0, URZ ;  /* 0x000001f014167890 */ /* 0x000fe2000ff3e03f */
[----:B------:R-:W-:Y:S01]  /*6e70*/  IADD3 R12, R13, 0x200, R12 ;  /* 0x000002000d0c7810 */ /* 0x000fe20007ffe00c */
[----:B------:R-:W-:Y:S01]  /*6e80*/  UIADD3.X UR5, URZ, UR21, URZ, UP0, !UPT ;  /* 0x000000153f057290 */ /* 0x000fe200087fe43f */
[----:B------:R-:W-:Y:S01]  /*6e90*/  R2UR UR10, R15 ;  /* 0x000000000f0a72ca */ /* 0x000fe200000e0000 */
[----:B------:R-:W-:Y:S01]  /*6ea0*/  IMAD R5, R5, 0x2, R13 ;  /* 0x0000000205057824 */ /* 0x000fe200078e020d */
[----:B------:R-:W-:Y:S01]  /*6eb0*/  R2UR UR13, R12 ;  /* 0x000000000c0d72ca */ /* 0x000fe200000e0000 */
[----:B------:R-:W-:Y:S01]  /*6ec0*/  VIADD R4, R4, 0x1 ;  /* 0x0000000104047836 */ /* 0x000fe20000000000 */
[----:B------:R-:W-:Y:S01]  /*6ed0*/  R2UR UR12, R2 ;  /* 0x00000000020c72ca */ /* 0x000fe200000e0000 */
[----:B------:R-:W-:Y:S01]  /*6ee0*/  UIADD3.X UR23, URZ, UR21, URZ, UP1, !UPT ;  /* 0x000000153f177290 */ /* 0x000fe20008ffe43f */
[----:B------:R-:W-:Y:S01]  /*6ef0*/  R2UR UR8, R5 ;  /* 0x00000000050872ca */ /* 0x000fe200000e0000 */
[----:B------:R-:W-:Y:S01]  /*6f00*/  UMOV UR6, 0x0 ;  /* 0x0000000000067882 */ /* 0x000fe20000000000 */
[----:B------:R-:W-:Y:S01]  /*6f10*/  R2UR UR18, R22 ;  /* 0x00000000161272ca */ /* 0x000fe200000e0000 */
[----:B------:R-:W-:Y:S01]  /*6f20*/  UMOV UR7, 0x10000000 ;  /* 0x1000000000077882 */ /* 0x000fe20000000000 */
[----:B------:R-:W-:Y:S01]  /*6f30*/  ISETP.GT.AND P3, PT, R20, 0x1, PT ;  /* 0x000000011400780c */ /* 0x000fe20003f64270 */
[----:B------:R-:W-:Y:S01]  /*6f40*/  UMOV UR24, 0xf0000 ;  /* 0x000f000000187882 */ /* 0x000fe20000000000 */
[----:B------:R-:W-:Y:S01]  /*6f50*/  ISETP.NE.AND P1, PT, R4, 0x12, PT ;  /* 0x000000120400780c */ /* 0x000fe20003f25270 */
[----:B------:R-:W-:-:S03]  /*6f60*/  VIADD R15, R15, 0x20 ;  /* 0x000000200f0f7836 */ /* 0x000fc60000000000 */
[----:B------:R-:W-:Y:S02]  /*6f70*/  SEL R12, RZ, 0x1, P1 ;  /* 0x00000001ff0c7807 */ /* 0x000fe40000800000 */
[----:B------:R-:W-:Y:S01]  /*6f80*/  SEL R4, R4, RZ, P1 ;  /* 0x000000ff04047207 */ /* 0x000fe20000800000 */
[----:B------:R-:W-:Y:S01]  /*6f90*/  UIADD3 UR14, UR8, 0x12200, URZ ;  /* 0x00012200080e7890 */ /* 0x000fe2000fffe03f */
[----:B------:R-:W-:Y:S02]  /*6fa0*/  LOP3.LUT R3, R3, R12, RZ, 0x3c, !PT ;  /* 0x0000000c03037212 */ /* 0x000fe400078e3cff */
[----:B------:R-:W-:Y:S02]  /*6fb0*/  UMOV UR8, UR13 ;  /* 0x0000000d00087c82 */ /* 0x000fe40008000000 */
[----:B------:R0:W-:Y:S02]  /*6fc0*/  UTMALDG.3D [UR8], [UR4], desc[UR6] ;  /* 0x00000608040075b4 */ /* 0x0001e40008011000 */
[----:B0-----:R-:W-:Y:S01]  /*6fd0*/  UMOV UR8, UR14 ;  /* 0x0000000e00087c82 */ /* 0x001fe20008000000 */
[----:B------:R-:W-:-:S02]  /*6fe0*/  UMOV UR11, UR18 ;  /* 0x00000012000b7c82 */ /* 0x000fc40008000000 */
[----:B------:R0:W-:Y:S02]  /*6ff0*/  UTMALDG.3D.MULTICAST [UR8], [UR22], UR24, desc[UR6] ;  /* 0x00000608160073b4 */ /* 0x0001e40008011818 */
[----:B0-----:R-:W-:Y:S05]  /*7000*/  @P3 BRA `(.L_x_175) ;  /* 0xfffffffc00403947 */ /* 0x001fea000383ffff */
.L_x_171:
[----:B------:R-:W-:Y:S05]  /*7010*/  BSYNC B1 ;  /* 0x0000000000017941 */ /* 0x000fea0003800000 */
.L_x_170:
[----:B------:R-:W2:Y:S01]  /*7020*/  LDL.64 R12, [R1] ;  /* 0x00000000010c7983 */ /* 0x000ea20000100a00 */
[----:B------:R-:W-:Y:S01]  /*7030*/  LOP3.LUT P4, RZ, R8, 0xff, RZ, 0xc0, !PT ;  /* 0x000000ff08ff7812 */ /* 0x000fe2000788c0ff */
[----:B------:R-:W-:Y:S01]  /*7040*/  VIADD R4, R7, UR40 ;  /* 0x0000002807047c36 */ /* 0x000fe20008000000 */
[----:B------:R-:W-:Y:S01]  /*7050*/  ULDC.64 UR4, c[0x0][0x650] ;  /* 0x0001940000047ab9 */ /* 0x000fe20000000a00 */
[----:B------:R-:W-:Y:S01]  /*7060*/  IMAD.U32 R7, RZ, RZ, UR40 ;  /* 0x00000028ff077e24 */ /* 0x000fe2000f8e00ff */
[----:B------:R-:W-:Y:S01]  /*7070*/  UISETP.GE.U32.AND UP0, UPT, UR40, 0x12, UPT ;  /* 0x000000122800788c */ /* 0x000fe2000bf06070 */
[----:B------:R-:W-:Y:S01]  /*7080*/  BSSY B1, `(.L_x_176) ;  /* 0x0000070000017945 */ /* 0x000fe20003800000 */
[----:B------:R-:W-:Y:S01]  /*7090*/  ISETP.GT.U32.AND P1, PT, R4, 0x11, PT ;  /* 0x000000110400780c */ /* 0x000fe20003f24070 */
[----:B------:R-:W-:Y:S01]  /*70a0*/  IMAD.MOV.U32 R19, RZ, RZ, -0x1 ;  /* 0xffffffffff137424 */ /* 0x000fe200078e00ff */
[----:B------:R-:W-:Y:S01]  /*70b0*/  PRMT R8, RZ, 0x7610, R8 ;  /* 0x00007610ff087816 */ /* 0x000fe20000000008 */
[----:B------:R-:W-:Y:S01]  /*70c0*/  IMAD.MOV.U32 R22, RZ, RZ, -0x1 ;  /* 0xffffffffff167424 */ /* 0x000fe200078e00ff */
[----:B------:R-:W-:-:S02]  /*70d0*/  ISETP.LT.U32.AND P1, PT, R7, 0x12, P1 ;  /* 0x000000120700780c */ /* 0x000fc40000f21070 */
[----:B------:R-:W-:Y:S01]  /*70e0*/  PLOP3.LUT P3, PT, PT, PT, UP0, 0x80, 0x0 ;  /* 0x000000000000781c */ /* 0x000fe20003f6f008 */
[----:B------:R-:W0:Y:S01]  /*70f0*/  @P4 S2R R3, SR_CgaCtaId ;  /* 0x0000000000034919 */ /* 0x000e220000008800 */
[----:B------:R-:W-:-:S04]  /*7100*/  @P4 MOV R2, 0x400 ;  /* 0x0000040000024802 */ /* 0x000fc80000000f00 */
[----:B0-----:R-:W-:Y:S01]  /*7110*/  @P4 LEA R5, R3, R2, 0x18 ;  /* 0x0000000203054211 */ /* 0x001fe200078ec0ff */
[----:B------:R-:W-:-:S03]  /*7120*/  IMAD.WIDE.U32 R2, R4, 0x38e38e39, RZ ;  /* 0x38e38e3904027825 */ /* 0x000fc600078e00ff */
[----:B------:R0:W-:Y:S01]  /*7130*/  @P4 SYNCS.ARRIVE.TRANS64.A1T0 RZ, [R5+URZ+0x158], RZ ;  /* 0x000158ff05ff49a7 */ /* 0x0001e2000810003f */
[----:B------:R-:W-:Y:S01]  /*7140*/  IMAD.MOV.U32 R2, RZ, RZ, -0x1 ;  /* 0xffffffffff027424 */ /* 0x000fe200078e00ff */
[----:B0-----:R-:W-:Y:S02]  /*7150*/  SHF.R.U32.HI R5, RZ, 0x2, R3 ;  /* 0x00000002ff057819 */ /* 0x001fe40000011603 */
[----:B------:R-:W-:-:S03]  /*7160*/  SEL R3, RZ, 0x1, !P1 ;  /* 0x00000001ff037807 */ /* 0x000fc60004800000 */
[----:B------:R-:W-:Y:S01]  /*7170*/  IMAD R7, R5, -0x12, R4 ;  /* 0xffffffee05077824 */ /* 0x000fe200078e0204 */
[----:B------:R-:W-:Y:S02]  /*7180*/  LOP3.LUT R0, R0, R3, RZ, 0x3c, !PT ;  /* 0x0000000300007212 */ /* 0x000fe400078e3cff */
[----:B------:R-:W-:Y:S02]  /*7190*/  PRMT R3, RZ, 0x7610, R3 ;  /* 0x00007610ff037816 */ /* 0x000fe40000000003 */
[----:B------:R-:W-:Y:S02]  /*71a0*/  @P3 LOP3.LUT R0, R0, 0x1, R5, 0x78, !PT ;  /* 0x0000000100003812 */ /* 0x000fe400078e7805 */
[----:B--2---:R-:W-:-:S04]  /*71b0*/  IADD3 R18, P4, R18, R12, RZ ;  /* 0x0000000c12127210 */ /* 0x004fc80007f9e0ff */
[----:B------:R-:W-:Y:S01]  /*71c0*/  ISETP.GE.U32.AND P1, PT, R18, UR4, PT ;  /* 0x0000000412007c0c */ /* 0x000fe2000bf26070 */
[----:B------:R-:W-:-:S05]  /*71d0*/  IMAD.X R17, R17, 0x1, R23, P4 ;  /* 0x0000000111117824 */ /* 0x000fca00020e0617 */
[----:B------:R-:W-:-:S13]  /*71e0*/  ISETP.GE.U32.AND.EX P1, PT, R17, UR5, PT, P1 ;  /* 0x0000000511007c0c */ /* 0x000fda000bf26110 */
[----:B------:R-:W-:Y:S05]  /*71f0*/  @P1 BRA `(.L_x_177) ;  /* 0x0000000400601947 */ /* 0x000fea0003800000 */
[----:B------:R-:W0:Y:S01]  /*7200*/  S2R R12, SR_CTAID.X ;  /* 0x00000000000c7919 */ /* 0x000e220000002500 */
[----:B------:R-:W-:Y:S01]  /*7210*/  ULDC.64 UR4, c[0x0][0x628] ;  /* 0x00018a0000047ab9 */ /* 0x000fe20000000a00 */
[----:B------:R-:W-:Y:S01]  /*7220*/  ULDC UR7, c[0x0][0x630] ;  /* 0x00018c0000077ab9 */ /* 0x000fe20000000800 */
[----:B------:R-:W-:Y:S01]  /*7230*/  ISETP.NE.U32.AND P1, PT, RZ, UR4, PT ;  /* 0x00000004ff007c0c */ /* 0x000fe2000bf25070 */
[----:B------:R-:W1:Y:S01]  /*7240*/  S2R R13, SR_CTAID.Y ;  /* 0x00000000000d7919 */ /* 0x000e620000002600 */
[----:B------:R-:W-:Y:S01]  /*7250*/  ULDC UR8, c[0x0][0x150] ;  /* 0x0000540000087ab9 */ /* 0x000fe20000000800 */
[----:B------:R-:W-:Y:S01]  /*7260*/  IMAD.MOV.U32 R2, RZ, RZ, R18 ;  /* 0x000000ffff027224 */ /* 0x000fe200078e0012 */
[----:B------:R-:W-:Y:S01]  /*7270*/  ISETP.NE.AND.EX P1, PT, RZ, UR5, PT, P1 ;  /* 0x00000005ff007c0c */ /* 0x000fe2000bf25310 */
[----:B------:R-:W-:Y:S01]  /*7280*/  IMAD.MOV.U32 R3, RZ, RZ, R17 ;  /* 0x000000ffff037224 */ /* 0x000fe200078e0011 */
[----:B0-----:R-:W-:-:S11]  /*7290*/  I2FP.F32.U32 R14, R12 ;  /* 0x0000000c000e7245 */ /* 0x001fd60000201000 */
[----:B------:R-:W-:Y:S05]  /*72a0*/  @!P1 BRA `(.L_x_178) ;  /* 0x0000000000289947 */ /* 0x000fea0003800000 */
[----:B------:R-:W-:Y:S02]  /*72b0*/  ULDC UR6, c[0x0][0x634] ;  /* 0x00018d0000067ab9 */ /* 0x000fe40000000800 */
[----:B------:R-:W-:-:S05]  /*72c0*/  IADD3 R3, P1, R18, UR6, RZ ;  /* 0x0000000612037c10 */ /* 0x000fca000ff3e0ff */
[----:B------:R-:W-:-:S04]  /*72d0*/  IMAD.X R11, RZ, RZ, R17, P1 ;  /* 0x000000ffff0b7224 */ /* 0x000fc800008e0611 */
[----:B------:R-:W-:-:S04]  /*72e0*/  IMAD.WIDE.U32 R4, R11, UR4, RZ ;  /* 0x000000040b047c25 */ /* 0x000fc8000f8e00ff */
[----:B------:R-:W-:-:S04]  /*72f0*/  IMAD.WIDE.U32 R4, P1, R3, UR5, R4 ;  /* 0x0000000503047c25 */ /* 0x000fc8000f820004 */
[----:B------:R-:W-:-:S04]  /*7300*/  IMAD.WIDE.U32 R2, R3, UR4, RZ ;  /* 0x0000000403027c25 */ /* 0x000fc8000f8e00ff */
[----:B------:R-:W-:Y:S01]  /*7310*/  IMAD.MOV.U32 R2, RZ, RZ, R5 ;  /* 0x000000ffff027224 */ /* 0x000fe200078e0005 */
[----:B------:R-:W-:Y:S01]  /*7320*/  IADD3 RZ, P3, R3, R4, RZ ;  /* 0x0000000403ff7210 */ /* 0x000fe20007f7e0ff */
[----:B------:R-:W-:-:S04]  /*7330*/  IMAD.X R3, RZ, RZ, RZ, P1 ;  /* 0x000000ffff037224 */ /* 0x000fc800008e06ff */
[----:B------:R-:W-:-:S08]  /*7340*/  IMAD.WIDE.U32.X R2, R11, UR5, R2, P3 ;  /* 0x000000050b027c25 */ /* 0x000fd000098e0402 */
.L_x_178:
[----:B------:R-:W0:Y:S01]  /*7350*/  LDC R21, c[0x0][0x65c] ;  /* 0x00019700ff157b82 */ /* 0x000e220000000800 */
[--C-:B------:R-:W-:Y:S01]  /*7360*/  SHF.R.U64 R11, R2, UR7, R3.reuse ;  /* 0x00000007020b7c19 */ /* 0x100fe20008001203 */
[----:B------:R-:W-:Y:S01]  /*7370*/  FMUL R14, R14, UR8 ;  /* 0x000000080e0e7c20 */ /* 0x000fe20008400000 */
[----:B------:R-:W-:Y:S01]  /*7380*/  SHF.R.U32.HI R2, RZ, UR7, R3 ;  /* 0x00000007ff027c19 */ /* 0x000fe20008011603 */
[----:B------:R-:W-:Y:S01]  /*7390*/  ULDC UR6, c[0x0][0x154] ;  /* 0x0000550000067ab9 */ /* 0x000fe20000000800 */
[----:B------:R-:W-:Y:S01]  /*73a0*/  IADD3 R15, P1, RZ, -R11, RZ ;  /* 0x8000000bff0f7210 */ /* 0x000fe20007f3e0ff */
[----:B------:R-:W-:Y:S01]  /*73b0*/  ULDC.64 UR4, c[0x0][0x620] ;  /* 0x0001880000047ab9 */ /* 0x000fe20000000a00 */
[----:B-1----:R-:W-:Y:S01]  /*73c0*/  I2FP.F32.U32 R3, R13 ;  /* 0x0000000d00037245 */ /* 0x002fe20000201000 */
[----:B------:R-:W1:Y:S01]  /*73d0*/  LDC R19, c[0x0][0x144] ;  /* 0x00005100ff137b82 */ /* 0x000e620000000800 */
[----:B------:R-:W2:Y:S01]  /*73e0*/  F2I.U32.TRUNC.NTZ R14, R14 ;  /* 0x0000000e000e7305 */ /* 0x000ea2000020f000 */
[----:B------:R-:W-:-:S02]  /*73f0*/  IMAD.X R2, RZ, RZ, ~R2, P1 ;  /* 0x000000ffff027224 */ /* 0x000fc400008e0e02 */
[----:B------:R-:W-:Y:S01]  /*7400*/  FMUL R4, R3, UR6 ;  /* 0x0000000603047c20 */ /* 0x000fe20008400000 */
[----:B------:R-:W-:Y:S01]  /*7410*/  IMAD.MOV.U32 R3, RZ, RZ, R17 ;  /* 0x000000ffff037224 */ /* 0x000fe200078e0011 */
[----:B------:R-:W-:Y:S01]  /*7420*/  ULDC.64 UR6, c[0x0][0x640] ;  /* 0x0001900000067ab9 */ /* 0x000fe20000000a00 */
[----:B------:R-:W-:Y:S01]  /*7430*/  IMAD R2, R2, UR4, RZ ;  /* 0x0000000402027c24 */ /* 0x000fe2000f8e02ff */
[----:B------:R-:W3:Y:S01]  /*7440*/  LDC R20, c[0x0][0x148] ;  /* 0x00005200ff147b82 */ /* 0x000ee20000000800 */
[----:B------:R-:W-:Y:S01]  /*7450*/  ISETP.NE.U32.AND P1, PT, RZ, UR6, PT ;  /* 0x00000006ff007c0c */ /* 0x000fe2000bf25070 */
[----:B------:R-:W4:Y:S01]  /*7460*/  F2I.U32.TRUNC.NTZ R4, R4 ;  /* 0x0000000400047305 */ /* 0x000f22000020f000 */
[----:B------:R-:W-:Y:S02]  /*7470*/  IMAD R5, R15, UR5, R2 ;  /* 0x000000050f057c24 */ /* 0x000fe4000f8e0202 */
[----:B------:R-:W-:Y:S01]  /*7480*/  IMAD.MOV.U32 R2, RZ, RZ, R18 ;  /* 0x000000ffff027224 */ /* 0x000fe200078e0012 */
[----:B------:R-:W-:-:S02]  /*7490*/  ISETP.NE.AND.EX P1, PT, RZ, UR7, PT, P1 ;  /* 0x00000007ff007c0c */ /* 0x000fc4000bf25310 */
[----:B0-----:R-:W-:Y:S01]  /*74a0*/  ISETP.NE.AND P4, PT, R21, 0x1, PT ;  /* 0x000000011500780c */ /* 0x001fe20003f85270 */
[----:B------:R-:W-:Y:S01]  /*74b0*/  IMAD.WIDE.U32 R2, R15, UR4, R2 ;  /* 0x000000040f027c25 */ /* 0x000fe2000f8e0002 */
[----:B------:R-:W-:-:S03]  /*74c0*/  ULDC UR4, c[0x0][0x618] ;  /* 0x0001860000047ab9 */ /* 0x000fc60000000800 */
[----:B--2---:R-:W-:Y:S02]  /*74d0*/  IMAD.MOV R14, RZ, RZ, -R14 ;  /* 0x000000ffff0e7224 */ /* 0x004fe400078e0a0e */
[----:B------:R-:W-:Y:S02]  /*74e0*/  IMAD.IADD R3, R3, 0x1, R5 ;  /* 0x0000000103037824 */ /* 0x000fe400078e0205 */
[----:B-1----:R-:W-:-:S03]  /*74f0*/  IMAD R12, R19, R14, R12 ;  /* 0x0000000e130c7224 */ /* 0x002fc600078e020c */
[--C-:B------:R-:W-:Y:S01]  /*7500*/  SHF.R.U64 R14, R2, UR4, R3.reuse ;  /* 0x00000004020e7c19 */ /* 0x100fe20008001203 */
[----:B----4-:R-:W-:Y:S01]  /*7510*/  IMAD.MOV R2, RZ, RZ, -R4 ;  /* 0x000000ffff027224 */ /* 0x010fe200078e0a04 */
[----:B------:R-:W-:Y:S01]  /*7520*/  SHF.R.U32.HI R3, RZ, UR4, R3 ;  /* 0x00000004ff037c19 */ /* 0x000fe20008011603 */
[----:B------:R-:W-:Y:S02]  /*7530*/  ULDC UR4, c[0x0][0x608] ;  /* 0x0001820000047ab9 */ /* 0x000fe40000000800 */
[----:B---3--:R-:W-:Y:S01]  /*7540*/  @P4 IMAD R12, R20, R2, R13 ;  /* 0x00000002140c4224 */ /* 0x008fe200078e020d */
[--C-:B------:R-:W-:Y:S02]  /*7550*/  SHF.R.U64 R19, R14, UR4, R3.reuse ;  /* 0x000000040e137c19 */ /* 0x100fe40008001203 */
[----:B------:R-:W-:Y:S01]  /*7560*/  SHF.R.U32.HI R2, RZ, UR4, R3 ;  /* 0x00000004ff027c19 */ /* 0x000fe20008011603 */
[----:B------:R-:W-:-:S03]  /*7570*/  ULDC UR4, c[0x0][0x658] ;  /* 0x0001960000047ab9 */ /* 0x000fc60000000800 */
[--C-:B------:R-:W-:Y:S02]  /*7580*/  SHF.R.U64 R13, R19, UR4, R2.reuse ;  /* 0x00000004130d7c19 */ /* 0x100fe40008001202 */
[----:B------:R-:W-:-:S03]  /*7590*/  SHF.R.U32.HI R2, RZ, UR4, R2 ;  /* 0x00000004ff027c19 */ /* 0x000fc60008011602 */
[----:B------:R-:W-:Y:S02]  /*75a0*/  IMAD.MOV.U32 R4, RZ, RZ, R13 ;  /* 0x000000ffff047224 */ /* 0x000fe400078e000d */
[----:B------:R-:W-:Y:S01]  /*75b0*/  IMAD.MOV.U32 R3, RZ, RZ, R2 ;  /* 0x000000ffff037224 */ /* 0x000fe200078e0002 */
[----:B------:R-:W-:Y:S06]  /*75c0*/  @!P1 BRA `(.L_x_179) ;  /* 0x00000000002c9947 */ /* 0x000fec0003800000 */
        /* <DEDUP_REMOVED lines=9> */
[----:B------:R-:W-:-:S04]  /*7660*/  IMAD.WIDE.U32.X R2, R15, UR7, R2, P3 ;  /* 0x000000070f027c25 */ /* 0x000fc800098e0402 */
[----:B------:R-:W-:-:S07]  /*7670*/  IMAD.MOV.U32 R4, RZ, RZ, R2 ;  /* 0x000000ffff047224 */ /* 0x000fce00078e0002 */
.L_x_179:
[----:B------:R-:W-:Y:S01]  /*7680*/  ULDC UR4, c[0x0][0x648] ;  /* 0x0001920000047ab9 */ /* 0x000fe20000000800 */
[----:B------:R-:W-:Y:S01]  /*7690*/  LOP3.LUT R2, R19, UR16, RZ, 0xc0, !PT ;  /* 0x0000001013027c12 */ /* 0x000fe2000f8ec0ff */
[----:B------:R-:W-:Y:S01]  /*76a0*/  ULDC UR5, c[0x0][0x610] ;  /* 0x0001840000057ab9 */ /* 0x000fe20000000800 */
[----:B------:R-:W-:Y:S01]  /*76b0*/  SHF.R.U64 R3, R4, UR4, R3 ;  /* 0x0000000404037c19 */ /* 0x000fe20008001203 */
[----:B------:R-:W-:Y:S01]  /*76c0*/  ULDC UR4, c[0x0][0x638] ;  /* 0x00018e0000047ab9 */ /* 0x000fe20000000800 */
[----:B------:R-:W-:-:S03]  /*76d0*/  LOP3.LUT R14, R14, UR15, RZ, 0xc0, !PT ;  /* 0x0000000f0e0e7c12 */ /* 0x000fc6000f8ec0ff */
[----:B------:R-:W-:Y:S02]  /*76e0*/  IMAD.MOV R4, RZ, RZ, -R3 ;  /* 0x000000ffff047224 */ /* 0x000fe400078e0a03 */
[----:B------:R-:W-:Y:S02]  /*76f0*/  IMAD R3, R3, UR17, R2 ;  /* 0x0000001103037c24 */ /* 0x000fe4000f8e0202 */
[----:B------:R-:W-:Y:S01]  /*7700*/  IMAD R13, R4, UR4, R13 ;  /* 0x00000004040d7c24 */ /* 0x000fe2000f8e020d */
[----:B------:R-:W-:Y:S01]  /*7710*/  ULDC UR4, c[0x0][0x600] ;  /* 0x0001800000047ab9 */ /* 0x000fe20000000800 */
[----:B------:R-:W-:Y:S02]  /*7720*/  IMAD R12, R3, UR5, R12 ;  /* 0x00000005030c7c24 */ /* 0x000fe4000f8e020c */
[----:B------:R-:W-:Y:S02]  /*7730*/  IMAD R13, R13, UR4, R14 ;  /* 0x000000040d0d7c24 */ /* 0x000fe4000f8e020e */
[----:B------:R-:W-:-:S02]  /*7740*/  IMAD.MOV.U32 R3, RZ, RZ, 0x1 ;  /* 0x00000001ff037424 */ /* 0x000fc400078e00ff */
[----:B------:R-:W-:Y:S01]  /*7750*/  IMAD.MOV.U32 R2, RZ, RZ, R11 ;  /* 0x000000ffff027224 */ /* 0x000fe200078e000b */
[----:B------:R-:W-:Y:S02]  /*7760*/  SEL R22, R13, R12, !P4 ;  /* 0x0000000c0d167207 */ /* 0x000fe40006000000 */
[----:B------:R-:W-:-:S07]  /*7770*/  SEL R19, R12, R13, !P4 ;  /* 0x0000000d0c137207 */ /* 0x000fce0006000000 */
.L_x_177:
[----:B------:R-:W-:Y:S05]  /*7780*/  BSYNC B1 ;  /* 0x0000000000017941 */ /* 0x000fea0003800000 */
.L_x_176:
[----:B------:R-:W-:-:S13]  /*7790*/  LOP3.LUT P1, RZ, R3, 0xff, RZ, 0xc0, !PT ;  /* 0x000000ff03ff7812 */ /* 0x000fda000782c0ff */
[----:B------:R-:W-:Y:S05]  /*77a0*/  @P1 BRA `(.L_x_180) ;  /* 0xfffffff400241947 */ /* 0x000fea000383ffff */
[----:B------:R-:W-:Y:S05]  /*77b0*/  BSYNC B0 ;  /* 0x0000000000007941 */ /* 0x000fea0003800000 */
.L_x_168:
[----:B------:R-:W-:-:S03]  /*77c0*/  UMOV UR4, 0xffffffff ;  /* 0xffffffff00047882 */ /* 0x000fc60000000000 */
[----:B------:R-:W-:Y:S05]  /*77d0*/  BRA.DIV UR4, `(.L_x_181) ;  /* 0x0000000e04387947 */ /* 0x000fea000b800000 */
[----:B------:R-:W-:-:S13]  /*77e0*/  ELECT P6, URZ, PT ;  /* 0x00000000003f782f */ /* 0x000fda00038c0000 */
.L_x_211:
[----:B------:R-:W-:Y:S04]  /*77f0*/  BSSY B0, `(.L_x_182) ;  /* 0x00000a9000007945 */ /* 0x000fe80003800000 */
[----:B------:R-:W-:Y:S05]  /*7800*/  @!P6 BRA `(.L_x_183) ;  /* 0x00000008009ce947 */ /* 0x000fea0003800000 */
[----:B------:R-:W-:-:S04]  /*7810*/  LOP3.LUT R16, R16, 0x2, RZ, 0xfc, !PT ;  /* 0x0000000210107812 */ /* 0x000fc800078efcff */
[----:B------:R-:W-:-:S13]  /*7820*/  ISETP.NE.AND P0, PT, R16, 0x3, PT ;  /* 0x000000031000780c */ /* 0x000fda0003f05270 */
[----:B------:R-:W-:Y:S05]  /*7830*/  @!P0 BRA `(.L_x_184) ;  /* 0x0000000000048947 */ /* 0x000fea0003800000 */
[----:B------:R-:W-:Y:S01]  /*7840*/  BPT.TRAP 0x1 ;  /* 0x000000040000795c */ /* 0x000fe20000300000 */
.L_x_184:
[----:B------:R-:W0:Y:S01]  /*7850*/  S2R R3, SR_CgaCtaId ;  /* 0x0000000000037919 */ /* 0x000e220000008800 */
[----:B------:R-:W-:Y:S02]  /*7860*/  MOV R2, 0x400 ;  /* 0x0000040000027802 */ /* 0x000fe40000000f00 */
[----:B------:R-:W-:Y:S02]  /*7870*/  SHF.L.U32 R4, R0, 0x1f, RZ ;  /* 0x0000001f00047819 */ /* 0x000fe400000006ff */
[----:B0-----:R-:W-:-:S05]  /*7880*/  LEA R2, R3, R2, 0x18 ;  /* 0x0000000203027211 */ /* 0x001fca00078ec0ff */
[----:B------:R-:W-:-:S04]  /*7890*/  VIADD R2, R2, 0x90 ;  /* 0x0000009002027836 */ /* 0x000fc80000000000 */
[C---:B------:R-:W-:Y:S02]  /*78a0*/  IMAD R9, R7.reuse, 0x8, R2 ;  /* 0x0000000807097824 */ /* 0x040fe400078e0202 */
[----:B------:R-:W-:Y:S02]  /*78b0*/  VIADD R7, R7, 0x1 ;  /* 0x0000000107077836 */ /* 0x000fe40000000000 */
[----:B------:R-:W0:Y:S03]  /*78c0*/  SYNCS.PHASECHK.TRANS64.TRYWAIT P0, [R9+URZ], R4 ;  /* 0x00000004090075a7 */ /* 0x000e26000800017f */
[----:B------:R-:W-:-:S04]  /*78d0*/  ISETP.NE.AND P1, PT, R7, 0x12, PT ;  /* 0x000000120700780c */ /* 0x000fc80003f25270 */
[----:B------:R-:W-:Y:S02]  /*78e0*/  SEL R3, RZ, 0x1, P1 ;  /* 0x00000001ff037807 */ /* 0x000fe40000800000 */
[----:B------:R-:W-:Y:S02]  /*78f0*/  SEL R7, R7, RZ, P1 ;  /* 0x000000ff07077207 */ /* 0x000fe40000800000 */
[----:B------:R-:W-:-:S03]  /*7900*/  LOP3.LUT R6, R0, R3, RZ, 0x3c, !PT ;  /* 0x0000000300067212 */ /* 0x000fc600078e3cff */
[----:B------:R-:W-:Y:S01]  /*7910*/  IMAD R8, R7, 0x8, R2 ;  /* 0x0000000807087824 */ /* 0x000fe200078e0202 */
[----:B------:R-:W-:Y:S01]  /*7920*/  SHF.L.U32 R5, R6, 0x1f, RZ ;  /* 0x0000001f06057819 */ /* 0x000fe200000006ff */
[----:B0-----:R-:W-:Y:S06]  /*7930*/  @!P0 BRA `(.L_x_185) ;  /* 0x0000000c00008947 */ /* 0x001fec0003800000 */
.L_x_212:
[----:B------:R-:W1:Y:S01]  /*7940*/  SYNCS.PHASECHK.TRANS64.TRYWAIT P0, [R8+URZ], R5 ;  /* 0x00000005080075a7 */ /* 0x000e62000800017f */
[----:B------:R-:W-:-:S05]  /*7950*/  VIADD R0, R7, 0x1 ;  /* 0x0000000107007836 */ /* 0x000fca0000000000 */
[----:B------:R-:W-:-:S04]  /*7960*/  ISETP.NE.AND P1, PT, R0, 0x12, PT ;  /* 0x000000120000780c */ /* 0x000fc80003f25270 */
[----:B------:R-:W-:Y:S02]  /*7970*/  SEL R3, RZ, 0x1, P1 ;  /* 0x00000001ff037807 */ /* 0x000fe40000800000 */
[----:B------:R-:W-:Y:S02]  /*7980*/  SEL R7, R0, RZ, P1 ;  /* 0x000000ff00077207 */ /* 0x000fe40000800000 */
[----:B------:R-:W-:-:S03]  /*7990*/  LOP3.LUT R6, R6, R3, RZ, 0x3c, !PT ;  /* 0x0000000306067212 */ /* 0x000fc600078e3cff */
[----:B0-----:R-:W-:Y:S01]  /*79a0*/  IMAD R9, R7, 0x8, R2 ;  /* 0x0000000807097824 */ /* 0x001fe200078e0202 */
[----:B------:R-:W-:Y:S01]  /*79b0*/  SHF.L.U32 R4, R6, 0x1f, RZ ;  /* 0x0000001f06047819 */ /* 0x000fe200000006ff */
[----:B-1----:R-:W-:Y:S06]  /*79c0*/  @!P0 BRA `(.L_x_186) ;  /* 0x0000000800f08947 */ /* 0x002fec0003800000 */
.L_x_213:
        /* <DEDUP_REMOVED lines=9> */
.L_x_214:
        /* <DEDUP_REMOVED lines=9> */
.L_x_215:
        /* <DEDUP_REMOVED lines=9> */
.L_x_216:
        /* <DEDUP_REMOVED lines=9> */
.L_x_217:
        /* <DEDUP_REMOVED lines=9> */
.L_x_218:
        /* <DEDUP_REMOVED lines=9> */
.L_x_219:
        /* <DEDUP_REMOVED lines=9> */
.L_x_220:
        /* <DEDUP_REMOVED lines=9> */
.L_x_221:
        /* <DEDUP_REMOVED lines=9> */
.L_x_222:
        /* <DEDUP_REMOVED lines=9> */
.L_x_223:
        /* <DEDUP_REMOVED lines=9> */
.L_x_224:
        /* <DEDUP_REMOVED lines=9> */
.L_x_225:
        /* <DEDUP_REMOVED lines=9> */
.L_x_226:
[----:B------:R-:W1:Y:S01]  /*8120*/  SYNCS.PHASECHK.TRANS64.TRYWAIT P0, [R8+URZ], R5 ;  /* 0x00000005080075a7 */ /* 0x000e62000800017f */
[----:B------:R-:W-:-:S05]  /*8130*/  VIADD R0, R7, 0x1 ;  /* 0x0000000107007836 */ /* 0x000fca0000000000 */
[----:B------:R-:W-:-:S04]  /*8140*/  ISETP.NE.AND P1, PT, R0, 0x12, PT ;  /* 0x000000120000780c */ /* 0x000fc80003f25270 */
[----:B------:R-:W-:Y:S02]  /*8150*/  SEL R3, RZ, 0x1, P1 ;  /* 0x00000001ff037807 */ /* 0x000fe40000800000 */
[----:B------:R-:W-:Y:S02]  /*8160*/  SEL R7, R0, RZ, P1 ;  /* 0x000000ff00077207 */ /* 0x000fe40000800000 */
[----:B0-----:R-:W-:-:S03]  /*8170*/  LOP3.LUT R9, R6, R3, RZ, 0x3c, !PT ;  /* 0x0000000306097212 */ /* 0x001fc600078e3cff */
[----:B------:R-:W-:Y:S01]  /*8180*/  IMAD R11, R7, 0x8, R2 ;  /* 0x00000008070b7824 */ /* 0x000fe200078e0202 */
[----:B------:R-:W-:Y:S01]  /*8190*/  SHF.L.U32 R6, R9, 0x1f, RZ ;  /* 0x0000001f09067819 */ /* 0x000fe200000006ff */
[----:B-1----:R-:W-:Y:S06]  /*81a0*/  @!P0 BRA `(.L_x_200) ;  /* 0x0000000800108947 */ /* 0x002fec0003800000 */
.L_x_227:
[----:B------:R-:W1:Y:S01]  /*81b0*/  SYNCS.PHASECHK.TRANS64.TRYWAIT P0, [R11+URZ], R6 ;  /* 0x000000060b0075a7 */ /* 0x000e62000800017f */
[----:B------:R-:W-:-:S05]  /*81c0*/  VIADD R0, R7, 0x1 ;  /* 0x0000000107007836 */ /* 0x000fca0000000000 */
[----:B------:R-:W-:-:S04]  /*81d0*/  ISETP.NE.AND P1, PT, R0, 0x12, PT ;  /* 0x000000120000780c */ /* 0x000fc80003f25270 */
[----:B------:R-:W-:Y:S02]  /*81e0*/  SEL R4, RZ, 0x1, P1 ;  /* 0x00000001ff047807 */ /* 0x000fe40000800000 */
[----:B------:R-:W-:Y:S02]  /*81f0*/  SEL R3, R0, RZ, P1 ;  /* 0x000000ff00037207 */ /* 0x000fe40000800000 */
[----:B------:R-:W-:Y:S01]  /*8200*/  LOP3.LUT R0, R9, R4, RZ, 0x3c, !PT ;  /* 0x0000000409007212 */ /* 0x000fe200078e3cff */
[----:B-1----:R-:W-:Y:S06]  /*8210*/  @!P0 BRA `(.L_x_201) ;  /* 0x0000000800088947 */ /* 0x002fec0003800000 */
.L_x_228:
[----:B------:R-:W-:Y:S01]  /*8220*/  IMAD R3, R3, 0x8, R2 ;  /* 0x0000000803037824 */ /* 0x000fe200078e0202 */
[----:B------:R-:W-:-:S07]  /*8230*/  SHF.L.U32 R0, R0, 0x1f, RZ ;  /* 0x0000001f00007819 */ /* 0x000fce00000006ff */
.L_x_202:
[----:B--2---:R2:W3:Y:S02]  /*8240*/  SYNCS.PHASECHK.TRANS64.TRYWAIT P0, [R3+URZ], R0 ;  /* 0x00000000030075a7 */ /* 0x0044e4000800017f */
[----:B---3--:R-:W-:Y:S05]  /*8250*/  @!P0 NANOSLEEP.SYNCS 0x989680 ;  /* 0x009896800000895d */ /* 0x008fea0003900000 */
[----:B------:R-:W3:Y:S02]  /*8260*/  @!P0 SYNCS.PHASECHK.TRANS64 P0, [R3+URZ], R0 ;  /* 0x00000000030085a7 */ /* 0x000ee4000800007f */
[----:B---3--:R-:W-:Y:S05]  /*8270*/  @!P0 BRA `(.L_x_202) ;  /* 0xfffffffc00f08947 */ /* 0x008fea000383ffff */
.L_x_183:
[----:B------:R-:W-:Y:S05]  /*8280*/  BSYNC B0 ;  /* 0x0000000000007941 */ /* 0x000fea0003800000 */
.L_x_182:
[----:B------:R-:W-:Y:S05]  /*8290*/  EXIT ;  /* 0x000000000000794d */ /* 0x000fea0003800000 */
.L_x_20:
[----:B-1----:R1:W2:Y:S02]  /*82a0*/  SYNCS.PHASECHK.TRANS64.TRYWAIT P0, [R97+URZ], R0 ;  /* 0x00000000610075a7 */ /* 0x0022a4000800017f */
[----:B--2---:R-:W-:Y:S05]  /*82b0*/  @!P0 NANOSLEEP.SYNCS 0x989680 ;  /* 0x009896800000895d */ /* 0x004fea0003900000 */
[----:B------:R-:W2:Y:S02]  /*82c0*/  @!P0 SYNCS.PHASECHK.TRANS64 P0, [R97+URZ], R0 ;  /* 0x00000000610085a7 */ /* 0x000ea4000800007f */
[----:B--2---:R-:W-:Y:S05]  /*82d0*/  @!P0 BRA `(.L_x_20) ;  /* 0xfffffffc00f08947 */ /* 0x004fea000383ffff */
[----:B------:R-:W-:Y:S05]  /*82e0*/  BRA `(.L_x_203) ;  /* 0xffffff9400a07947 */ /* 0x000fea000383ffff */
.L_x_25:
[----:B--2---:R2:W3:Y:S02]  /*82f0*/  SYNCS.PHASECHK.TRANS64.TRYWAIT P1, [R3+URZ], R0 ;  /* 0x00000000030075a7 */ /* 0x0044e4000802017f */
[----:B---3--:R-:W-:Y:S05]  /*8300*/  @!P1 NANOSLEEP.SYNCS 0x989680 ;  /* 0x009896800000995d */ /* 0x008fea0003900000 */
[----:B------:R-:W3:Y:S02]  /*8310*/  @!P1 SYNCS.PHASECHK.TRANS64 P1, [R3+URZ], R0 ;  /* 0x00000000030095a7 */ /* 0x000ee4000802007f */
[----:B---3--:R-:W-:Y:S05]  /*8320*/  @!P1 BRA `(.L_x_25) ;  /* 0xfffffffc00f09947 */ /* 0x008fea000383ffff */
[----:B------:R-:W-:Y:S05]  /*8330*/  BRA `(.L_x_24) ;  /* 0xffffff9800047947 */ /* 0x000fea000383ffff */
.L_x_30:
[----:B--2---:R-:W-:-:S04]  /*8340*/  IMAD.U32 R5, RZ, RZ, UR4 ;  /* 0x00000004ff057e24 */ /* 0x004fc8000f8e00ff */
[----:B------:R2:W3:Y:S03]  /*8350*/  SYNCS.PHASECHK.TRANS64.TRYWAIT P1, [R5+URZ], R4 ;  /* 0x00000004050075a7 */ /* 0x0004e6000802017f */
[----:B---3--:R-:W-:Y:S05]  /*8360*/  @!P1 NANOSLEEP.SYNCS 0x989680 ;  /* 0x009896800000995d */ /* 0x008fea0003900000 */
[----:B------:R-:W3:Y:S02]  /*8370*/  @!P1 SYNCS.PHASECHK.TRANS64 P1, [R5+URZ], R4 ;  /* 0x00000004050095a7 */ /* 0x000ee4000802007f */
[----:B---3--:R-:W-:Y:S05]  /*8380*/  @!P1 BRA `(.L_x_30) ;  /* 0xfffffffc00ec9947 */ /* 0x008fea000383ffff */
[----:B------:R-:W-:Y:S05]  /*8390*/  BRA `(.L_x_29) ;  /* 0xffffff98007c7947 */ /* 0x000fea000383ffff */
.L_x_36:
[----:B-1----:R1:W2:Y:S02]  /*83a0*/  SYNCS.PHASECHK.TRANS64.TRYWAIT P0, [R97+URZ+0x10], R0 ;  /* 0x00001000610075a7 */ /* 0x0022a4000800017f */
[----:B--2---:R-:W-:Y:S05]  /*83b0*/  @!P0 NANOSLEEP.SYNCS 0x989680 ;  /* 0x009896800000895d */ /* 0x004fea0003900000 */
[----:B------:R-:W2:Y:S02]  /*83c0*/  @!P0 SYNCS.PHASECHK.TRANS64 P0, [R97+URZ+0x10], R0 ;  /* 0x00001000610085a7 */ /* 0x000ea4000800007f */
[----:B--2---:R-:W-:Y:S05]  /*83d0*/  @!P0 BRA `(.L_x_36) ;  /* 0xfffffffc00f08947 */ /* 0x004fea000383ffff */
[----:B------:R-:W-:Y:S05]  /*83e0*/  BRA `(.L_x_204) ;  /* 0xffffff9c00887947 */ /* 0x000fea000383ffff */
.L_x_169:
[----:B------:R-:W-:Y:S01]  /*83f0*/  BSSY B1, `(.L_x_205) ;  /* 0x0000006000017945 */ /* 0x000fe20003800000 */
[----:B------:R-:W-:-:S07]  /*8400*/  IMAD.MOV.U32 R15, RZ, RZ, -0x1 ;  /* 0xffffffffff0f7424 */ /* 0x000fce00078e00ff */
[----:B-----5:R-:W-:Y:S05]  /*8410*/  WARPSYNC.COLLECTIVE R15, `(.L_x_206) ;  /* 0x000000000f0c7348 */ /* 0x020fea0003c00000 */
[----:B------:R-:W-:Y:S02]  /*8420*/  ELECT P6, UR62, PT ;  /* 0x00000000003e782f */ /* 0x000fe400038c0000 */
[----:B------:R-:W-:Y:S01]  /*8430*/  MOV R14, UR62 ;  /* 0x0000003e000e7c02 */ /* 0x000fe20008000f00 */
[----:B-----5:R-:W-:Y:S10]  /*8440*/  ENDCOLLECTIVE ;  /* 0x000000000000791b */ /* 0x020ff40003800000 */
.L_x_206:
[----:B------:R-:W-:Y:S05]  /*8450*/  BSYNC B1 ;  /* 0x0000000000017941 */ /* 0x000fea0003800000 */
.L_x_205:
[----:B------:R-:W-:Y:S05]  /*8460*/  BRA `(.L_x_207) ;  /* 0xffffffe800007947 */ /* 0x000fea000383ffff */
.L_x_172:
[----:B0-----:R0:W1:Y:S02]  /*8470*/  SYNCS.PHASECHK.TRANS64.TRYWAIT P1, [R14+URZ+0x90], R5 ;  /* 0x000090050e0075a7 */ /* 0x001064000802017f */
[----:B-1----:R-:W-:Y:S05]  /*8480*/  @!P1 NANOSLEEP.SYNCS 0x989680 ;  /* 0x009896800000995d */ /* 0x002fea0003900000 */
[----:B------:R-:W1:Y:S02]  /*8490*/  @!P1 SYNCS.PHASECHK.TRANS64 P1, [R14+URZ+0x90], R5 ;  /* 0x000090050e0095a7 */ /* 0x000e64000802007f */
[----:B-1----:R-:W-:Y:S05]  /*84a0*/  @!P1 BRA `(.L_x_172) ;  /* 0xfffffffc00f09947 */ /* 0x002fea000383ffff */
[----:B------:R-:W-:Y:S05]  /*84b0*/  BRA `(.L_x_208) ;  /* 0xffffffe800347947 */ /* 0x000fea000383ffff */
.L_x_181:
[----:B------:R-:W-:Y:S01]  /*84c0*/  BSSY B0, `(.L_x_209) ;  /* 0x0000006000007945 */ /* 0x000fe20003800000 */
[----:B------:R-:W-:-:S07]  /*84d0*/  IMAD.MOV.U32 R15, RZ, RZ, -0x1 ;  /* 0xffffffffff0f7424 */ /* 0x000fce00078e00ff */
[----:B-----5:R-:W-:Y:S05]  /*84e0*/  WARPSYNC.COLLECTIVE R15, `(.L_x_210) ;  /* 0x000000000f0c7348 */ /* 0x020fea0003c00000 */
[----:B------:R-:W-:Y:S02]  /*84f0*/  ELECT P6, UR62, PT ;  /* 0x00000000003e782f */ /* 0x000fe400038c0000 */
[----:B------:R-:W-:Y:S01]  /*8500*/  MOV R14, UR62 ;  /* 0x0000003e000e7c02 */ /* 0x000fe20008000f00 */
[----:B-----5:R-:W-:Y:S10]  /*8510*/  ENDCOLLECTIVE ;  /* 0x000000000000791b */ /* 0x020ff40003800000 */
.L_x_210:
[----:B------:R-:W-:Y:S05]  /*8520*/  BSYNC B0 ;  /* 0x0000000000007941 */ /* 0x000fea0003800000 */
.L_x_209:
[----:B------:R-:W-:Y:S05]  /*8530*/  BRA `(.L_x_211) ;  /* 0xfffffff000ac7947 */ /* 0x000fea000383ffff */
.L_x_185:
[----:B0-----:R0:W1:Y:S02]  /*8540*/  SYNCS.PHASECHK.TRANS64.TRYWAIT P0, [R9+URZ], R4 ;  /* 0x00000004090075a7 */ /* 0x001064000800017f */
[----:B-1----:R-:W-:Y:S05]  /*8550*/  @!P0 NANOSLEEP.SYNCS 0x989680 ;  /* 0x009896800000895d */ /* 0x002fea0003900000 */
[----:B------:R-:W1:Y:S02]  /*8560*/  @!P0 SYNCS.PHASECHK.TRANS64 P0, [R9+URZ], R4 ;  /* 0x00000004090085a7 */ /* 0x000e64000800007f */
[----:B-1----:R-:W-:Y:S05]  /*8570*/  @!P0 BRA `(.L_x_185) ;  /* 0xfffffffc00f08947 */ /* 0x002fea000383ffff */
[----:B------:R-:W-:Y:S05]  /*8580*/  BRA `(.L_x_212) ;  /* 0xfffffff000ec7947 */ /* 0x000fea000383ffff */
.L_x_186:
[----:B0-----:R0:W1:Y:S02]  /*8590*/  SYNCS.PHASECHK.TRANS64.TRYWAIT P0, [R8+URZ], R5 ;  /* 0x00000005080075a7 */ /* 0x001064000800017f */
[----:B-1----:R-:W-:Y:S05]  /*85a0*/  @!P0 NANOSLEEP.SYNCS 0x989680 ;  /* 0x009896800000895d */ /* 0x002fea0003900000 */
[----:B------:R-:W1:Y:S02]  /*85b0*/  @!P0 SYNCS.PHASECHK.TRANS64 P0, [R8+URZ], R5 ;  /* 0x00000005080085a7 */ /* 0x000e64000800007f */
[----:B-1----:R-:W-:Y:S05]  /*85c0*/  @!P0 BRA `(.L_x_186) ;  /* 0xfffffffc00f08947 */ /* 0x002fea000383ffff */
[----:B------:R-:W-:Y:S05]  /*85d0*/  BRA `(.L_x_213) ;  /* 0xfffffff000fc7947 */ /* 0x000fea000383ffff */
.L_x_187:
[----:B0-----:R0:W1:Y:S02]  /*85e0*/  SYNCS.PHASECHK.TRANS64.TRYWAIT P0, [R9+URZ], R4 ;  /* 0x00000004090075a7 */ /* 0x001064000800017f */
[----:B-1----:R-:W-:Y:S05]  /*85f0*/  @!P0 NANOSLEEP.SYNCS 0x989680 ;  /* 0x009896800000895d */ /* 0x002fea0003900000 */
[----:B------:R-:W1:Y:S02]  /*8600*/  @!P0 SYNCS.PHASECHK.TRANS64 P0, [R9+URZ], R4 ;  /* 0x00000004090085a7 */ /* 0x000e64000800007f */
[----:B-1----:R-:W-:Y:S05]  /*8610*/  @!P0 BRA `(.L_x_187) ;  /* 0xfffffffc00f08947 */ /* 0x002fea000383ffff */
[----:B------:R-:W-:Y:S05]  /*8620*/  BRA `(.L_x_214) ;  /* 0xfffffff4000c7947 */ /* 0x000fea000383ffff */
.L_x_188:
[----:B0-----:R0:W1:Y:S02]  /*8630*/  SYNCS.PHASECHK.TRANS64.TRYWAIT P0, [R8+URZ], R5 ;  /* 0x00000005080075a7 */ /* 0x001064000800017f */
[----:B-1----:R-:W-:Y:S05]  /*8640*/  @!P0 NANOSLEEP.SYNCS 0x989680 ;  /* 0x009896800000895d */ /* 0x002fea0003900000 */
[----:B------:R-:W1:Y:S02]  /*8650*/  @!P0 SYNCS.PHASECHK.TRANS64 P0, [R8+URZ], R5 ;  /* 0x00000005080085a7 */ /* 0x000e64000800007f */
[----:B-1----:R-:W-:Y:S05]  /*8660*/  @!P0 BRA `(.L_x_188) ;  /* 0xfffffffc00f08947 */ /* 0x002fea000383ffff */
[----:B------:R-:W-:Y:S05]  /*8670*/  BRA `(.L_x_215) ;  /* 0xfffffff4001c7947 */ /* 0x000fea000383ffff */
.L_x_189:
[----:B0-----:R0:W1:Y:S02]  /*8680*/  SYNCS.PHASECHK.TRANS64.TRYWAIT P0, [R9+URZ], R4 ;  /* 0x00000004090075a7 */ /* 0x001064000800017f */
[----:B-1----:R-:W-:Y:S05]  /*8690*/  @!P0 NANOSLEEP.SYNCS 0x989680 ;  /* 0x009896800000895d */ /* 0x002fea0003900000 */
[----:B------:R-:W1:Y:S02]  /*86a0*/  @!P0 SYNCS.PHASECHK.TRANS64 P0, [R9+URZ], R4 ;  /* 0x00000004090085a7 */ /* 0x000e64000800007f */
[----:B-1----:R-:W-:Y:S05]  /*86b0*/  @!P0 BRA `(.L_x_189) ;  /* 0xfffffffc00f08947 */ /* 0x002fea000383ffff */
[----:B------:R-:W-:Y:S05]  /*86c0*/  BRA `(.L_x_216) ;  /* 0xfffffff4002c7947 */ /* 0x000fea000383ffff */
.L_x_190:
[----:B0-----:R0:W1:Y:S02]  /*86d0*/  SYNCS.PHASECHK.TRANS64.TRYWAIT P0, [R8+URZ], R5 ;  /* 0x00000005080075a7 */ /* 0x001064000800017f */
[----:B-1----:R-:W-:Y:S05]  /*86e0*/  @!P0 NANOSLEEP.SYNCS 0x989680 ;  /* 0x009896800000895d */ /* 0x002fea0003900000 */
[----:B------:R-:W1:Y:S02]  /*86f0*/  @!P0 SYNCS.PHASECHK.TRANS64 P0, [R8+URZ], R5 ;  /* 0x00000005080085a7 */ /* 0x000e64000800007f */
[----:B-1----:R-:W-:Y:S05]  /*8700*/  @!P0 BRA `(.L_x_190) ;  /* 0xfffffffc00f08947 */ /* 0x002fea000383ffff */
[----:B------:R-:W-:Y:S05]  /*8710*/  BRA `(.L_x_217) ;  /* 0xfffffff4003c7947 */ /* 0x000fea000383ffff */
.L_x_191:
[----:B0-----:R0:W1:Y:S02]  /*8720*/  SYNCS.PHASECHK.TRANS64.TRYWAIT P0, [R9+URZ], R4 ;  /* 0x00000004090075a7 */ /* 0x001064000800017f */
[----:B-1----:R-:W-:Y:S05]  /*8730*/  @!P0 NANOSLEEP.SYNCS 0x989680 ;  /* 0x009896800000895d */ /* 0x002fea0003900000 */
[----:B------:R-:W1:Y:S02]  /*8740*/  @!P0 SYNCS.PHASECHK.TRANS64 P0, [R9+URZ], R4 ;  /* 0x00000004090085a7 */ /* 0x000e64000800007f */
[----:B-1----:R-:W-:Y:S05]  /*8750*/  @!P0 BRA `(.L_x_191) ;  /* 0xfffffffc00f08947 */ /* 0x002fea000383ffff */
[----:B------:R-:W-:Y:S05]  /*8760*/  BRA `(.L_x_218) ;  /* 0xfffffff4004c7947 */ /* 0x000fea000383ffff */
.L_x_192:
[----:B0-----:R0:W1:Y:S02]  /*8770*/  SYNCS.PHASECHK.TRANS64.TRYWAIT P0, [R8+URZ], R5 ;  /* 0x00000005080075a7 */ /* 0x001064000800017f */
[----:B-1----:R-:W-:Y:S05]  /*8780*/  @!P0 NANOSLEEP.SYNCS 0x989680 ;  /* 0x009896800000895d */ /* 0x002fea0003900000 */
[----:B------:R-:W1:Y:S02]  /*8790*/  @!P0 SYNCS.PHASECHK.TRANS64 P0, [R8+URZ], R5 ;  /* 0x00000005080085a7 */ /* 0x000e64000800007f */
[----:B-1----:R-:W-:Y:S05]  /*87a0*/  @!P0 BRA `(.L_x_192) ;  /* 0xfffffffc00f08947 */ /* 0x002fea000383ffff */
[----:B------:R-:W-:Y:S05]  /*87b0*/  BRA `(.L_x_219) ;  /* 0xfffffff4005c7947 */ /* 0x000fea000383ffff */
.L_x_193:
[----:B0-----:R0:W1:Y:S02]  /*87c0*/  SYNCS.PHASECHK.TRANS64.TRYWAIT P0, [R9+URZ], R4 ;  /* 0x00000004090075a7 */ /* 0x001064000800017f */
[----:B-1----:R-:W-:Y:S05]  /*87d0*/  @!P0 NANOSLEEP.SYNCS 0x989680 ;  /* 0x009896800000895d */ /* 0x002fea0003900000 */
[----:B------:R-:W1:Y:S02]  /*87e0*/  @!P0 SYNCS.PHASECHK.TRANS64 P0, [R9+URZ], R4 ;  /* 0x00000004090085a7 */ /* 0x000e64000800007f */
[----:B-1----:R-:W-:Y:S05]  /*87f0*/  @!P0 BRA `(.L_x_193) ;  /* 0xfffffffc00f08947 */ /* 0x002fea000383ffff */
[----:B------:R-:W-:Y:S05]  /*8800*/  BRA `(.L_x_220) ;  /* 0xfffffff4006c7947 */ /* 0x000fea000383ffff */
.L_x_194:
[----:B0-----:R0:W1:Y:S02]  /*8810*/  SYNCS.PHASECHK.TRANS64.TRYWAIT P0, [R8+URZ], R5 ;  /* 0x00000005080075a7 */ /* 0x001064000800017f */
[----:B-1----:R-:W-:Y:S05]  /*8820*/  @!P0 NANOSLEEP.SYNCS 0x989680 ;  /* 0x009896800000895d */ /* 0x002fea0003900000 */
[----:B------:R-:W1:Y:S02]  /*8830*/  @!P0 SYNCS.PHASECHK.TRANS64 P0, [R8+URZ], R5 ;  /* 0x00000005080085a7 */ /* 0x000e64000800007f */
[----:B-1----:R-:W-:Y:S05]  /*8840*/  @!P0 BRA `(.L_x_194) ;  /* 0xfffffffc00f08947 */ /* 0x002fea000383ffff */
[----:B------:R-:W-:Y:S05]  /*8850*/  BRA `(.L_x_221) ;  /* 0xfffffff4007c7947 */ /* 0x000fea000383ffff */
.L_x_195:
[----:B0-----:R0:W1:Y:S02]  /*8860*/  SYNCS.PHASECHK.TRANS64.TRYWAIT P0, [R9+URZ], R4 ;  /* 0x00000004090075a7 */ /* 0x001064000800017f */
[----:B-1----:R-:W-:Y:S05]  /*8870*/  @!P0 NANOSLEEP.SYNCS 0x989680 ;  /* 0x009896800000895d */ /* 0x002fea0003900000 */
[----:B------:R-:W1:Y:S02]  /*8880*/  @!P0 SYNCS.PHASECHK.TRANS64 P0, [R9+URZ], R4 ;  /* 0x00000004090085a7 */ /* 0x000e64000800007f */
[----:B-1----:R-:W-:Y:S05]  /*8890*/  @!P0 BRA `(.L_x_195) ;  /* 0xfffffffc00f08947 */ /* 0x002fea000383ffff */
[----:B------:R-:W-:Y:S05]  /*88a0*/  BRA `(.L_x_222) ;  /* 0xfffffff4008c7947 */ /* 0x000fea000383ffff */
.L_x_196:
[----:B0-----:R0:W1:Y:S02]  /*88b0*/  SYNCS.PHASECHK.TRANS64.TRYWAIT P0, [R8+URZ], R5 ;  /* 0x00000005080075a7 */ /* 0x001064000800017f */
[----:B-1----:R-:W-:Y:S05]  /*88c0*/  @!P0 NANOSLEEP.SYNCS 0x989680 ;  /* 0x009896800000895d */ /* 0x002fea0003900000 */
[----:B------:R-:W1:Y:S02]  /*88d0*/  @!P0 SYNCS.PHASECHK.TRANS64 P0, [R8+URZ], R5 ;  /* 0x00000005080085a7 */ /* 0x000e64000800007f */
[----:B-1----:R-:W-:Y:S05]  /*88e0*/  @!P0 BRA `(.L_x_196) ;  /* 0xfffffffc00f08947 */ /* 0x002fea000383ffff */
[----:B------:R-:W-:Y:S05]  /*88f0*/  BRA `(.L_x_223) ;  /* 0xfffffff4009c7947 */ /* 0x000fea000383ffff */
.L_x_197:
[----:B0-----:R0:W1:Y:S02]  /*8900*/  SYNCS.PHASECHK.TRANS64.TRYWAIT P0, [R9+URZ], R4 ;  /* 0x00000004090075a7 */ /* 0x001064000800017f */
[----:B-1----:R-:W-:Y:S05]  /*8910*/  @!P0 NANOSLEEP.SYNCS 0x989680 ;  /* 0x009896800000895d */ /* 0x002fea0003900000 */
[----:B------:R-:W1:Y:S02]  /*8920*/  @!P0 SYNCS.PHASECHK.TRANS64 P0, [R9+URZ], R4 ;  /* 0x00000004090085a7 */ /* 0x000e64000800007f */
[----:B-1----:R-:W-:Y:S05]  /*8930*/  @!P0 BRA `(.L_x_197) ;  /* 0xfffffffc00f08947 */ /* 0x002fea000383ffff */
[----:B------:R-:W-:Y:S05]  /*8940*/  BRA `(.L_x_224) ;  /* 0xfffffff400ac7947 */ /* 0x000fea000383ffff */
.L_x_198:
[----:B0-----:R0:W1:Y:S02]  /*8950*/  SYNCS.PHASECHK.TRANS64.TRYWAIT P0, [R8+URZ], R5 ;  /* 0x00000005080075a7 */ /* 0x001064000800017f */
[----:B-1----:R-:W-:Y:S05]  /*8960*/  @!P0 NANOSLEEP.SYNCS 0x989680 ;  /* 0x009896800000895d */ /* 0x002fea0003900000 */
[----:B------:R-:W1:Y:S02]  /*8970*/  @!P0 SYNCS.PHASECHK.TRANS64 P0, [R8+URZ], R5 ;  /* 0x00000005080085a7 */ /* 0x000e64000800007f */
[----:B-1----:R-:W-:Y:S05]  /*8980*/  @!P0 BRA `(.L_x_198) ;  /* 0xfffffffc00f08947 */ /* 0x002fea000383ffff */
[----:B------:R-:W-:Y:S05]  /*8990*/  BRA `(.L_x_225) ;  /* 0xfffffff400bc7947 */ /* 0x000fea000383ffff */
.L_x_199:
[----:B0-----:R0:W1:Y:S02]  /*89a0*/  SYNCS.PHASECHK.TRANS64.TRYWAIT P0, [R9+URZ], R4 ;  /* 0x00000004090075a7 */ /* 0x001064000800017f */
[----:B-1----:R-:W-:Y:S05]  /*89b0*/  @!P0 NANOSLEEP.SYNCS 0x989680 ;  /* 0x009896800000895d */ /* 0x002fea0003900000 */
[----:B------:R-:W1:Y:S02]  /*89c0*/  @!P0 SYNCS.PHASECHK.TRANS64 P0, [R9+URZ], R4 ;  /* 0x00000004090085a7 */ /* 0x000e64000800007f */
[----:B-1----:R-:W-:Y:S05]  /*89d0*/  @!P0 BRA `(.L_x_199) ;  /* 0xfffffffc00f08947 */ /* 0x002fea000383ffff */
[----:B------:R-:W-:Y:S05]  /*89e0*/  BRA `(.L_x_226) ;  /* 0xfffffff400cc7947 */ /* 0x000fea000383ffff */
.L_x_200:
[----:B0-----:R0:W1:Y:S02]  /*89f0*/  SYNCS.PHASECHK.TRANS64.TRYWAIT P0, [R8+URZ], R5 ;  /* 0x00000005080075a7 */ /* 0x001064000800017f */
[----:B-1----:R-:W-:Y:S05]  /*8a00*/  @!P0 NANOSLEEP.SYNCS 0x989680 ;  /* 0x009896800000895d */ /* 0x002fea0003900000 */
[----:B------:R-:W1:Y:S02]  /*8a10*/  @!P0 SYNCS.PHASECHK.TRANS64 P0, [R8+URZ], R5 ;  /* 0x00000005080085a7 */ /* 0x000e64000800007f */
[----:B-1----:R-:W-:Y:S05]  /*8a20*/  @!P0 BRA `(.L_x_200) ;  /* 0xfffffffc00f08947 */ /* 0x002fea000383ffff */
[----:B------:R-:W-:Y:S05]  /*8a30*/  BRA `(.L_x_227) ;  /* 0xfffffff400dc7947 */ /* 0x000fea000383ffff */
.L_x_201:
[----:B-1----:R1:W2:Y:S02]  /*8a40*/  SYNCS.PHASECHK.TRANS64.TRYWAIT P0, [R11+URZ], R6 ;  /* 0x000000060b0075a7 */ /* 0x0022a4000800017f */
[----:B--2---:R-:W-:Y:S05]  /*8a50*/  @!P0 NANOSLEEP.SYNCS 0x989680 ;  /* 0x009896800000895d */ /* 0x004fea0003900000 */
[----:B------:R-:W2:Y:S02]  /*8a60*/  @!P0 SYNCS.PHASECHK.TRANS64 P0, [R11+URZ], R6 ;  /* 0x000000060b0085a7 */ /* 0x000ea4000800007f */
[----:B--2---:R-:W-:Y:S05]  /*8a70*/  @!P0 BRA `(.L_x_201) ;  /* 0xfffffffc00f08947 */ /* 0x004fea000383ffff */
[----:B------:R-:W-:Y:S05]  /*8a80*/  BRA `(.L_x_228) ;  /* 0xfffffff400e47947 */ /* 0x000fea000383ffff */
.L_x_229:
[----:B------:R-:W-:-:S00]  /*8a90*/  BRA `(.L_x_229) ;  /* 0xfffffffc00fc7947 */ /* 0x000fc0000383ffff */
[----:B------:R-:W-:-:S00]  /*8aa0*/  NOP ;  /* 0x0000000000007918 */ /* 0x000fc00000000000 */
        /* <DEDUP_REMOVED lines=13> */
.L_x_230:


//--------------------- .nv.global.init           --------------------------
	.section	.nv.global.init,"aw",@progbits
.nv.global.init:
	.type		$str$22,@object
	.size		$str$22,($str$23 - $str$22)
$str$22:
        /*0000*/ 	.byte	0x6b, 0x5f, 0x74, 0x69, 0x6c, 0x65, 0x5f, 0x63, 0x6f, 0x75, 0x6e, 0x74, 0x20, 0x3e, 0x3d, 0x20
        /*0010*/ 	.byte	0x31, 0x00
	.type		$str$23,@object
	.size		$str$23,(__unnamed_1 - $str$23)
$str$23:
        /*0012*/ 	.byte	0x2f, 0x74, 0x6d, 0x70, 0x2f, 0x63, 0x75, 0x74, 0x6c, 0x61, 0x73, 0x73, 0x5f, 0x73, 0x77, 0x65
        /*0022*/ 	.byte	0x65, 0x70, 0x5f, 0x73, 0x72, 0x63, 0x2f, 0x69, 0x6e, 0x63, 0x6c, 0x75, 0x64, 0x65, 0x2f, 0x63
        /*0032*/ 	.byte	0x75, 0x74, 0x6c, 0x61, 0x73, 0x73, 0x2f, 0x67, 0x65, 0x6d, 0x6d, 0x2f, 0x63, 0x6f, 0x6c, 0x6c
        /*0042*/ 	.byte	0x65, 0x63, 0x74, 0x69, 0x76, 0x65, 0x2f, 0x73, 0x6d, 0x39, 0x30, 0x5f, 0x6d, 0x6d, 0x61, 0x5f
        /*0052*/ 	.byte	0x74, 0x6d, 0x61, 0x5f, 0x67, 0x6d, 0x6d, 0x61, 0x5f, 0x73, 0x73, 0x5f, 0x77, 0x61, 0x72, 0x70
        /*0062*/ 	.byte	0x73, 0x70, 0x65, 0x63, 0x69, 0x61, 0x6c, 0x69, 0x7a, 0x65, 0x64, 0x2e, 0x68, 0x70, 0x70, 0x00
	.type		__unnamed_1,@object
	.size		__unnamed_1,(.L_0 - __unnamed_1)
__unnamed_1:
        /*0072*/ 	.byte	0x76, 0x6f, 0x69, 0x64, 0x20, 0x63, 0x75, 0x74, 0x6c, 0x61, 0x73, 0x73, 0x3a, 0x3a, 0x67, 0x65
        /* <DEDUP_REMOVED lines=180> */
        /*0bc2*/ 	.byte	0x3a, 0x3a, 0x69, 0x64, 0x65, 0x6e, 0x74, 0x69, 0x74, 0x79, 0x5d, 0x00
.L_0:


//--------------------- .nv.shared._ZN7cutlass13device_kernelINS_4gemm6kernel13GemmUniversalIN4cute5tupleIJiiiiEEENS1_10collective13CollectiveMmaINS1_34MainloopSm90TmaGmmaWarpSpecializedILi18ENS5_IJNS4_1CILi4EEENSA_ILi1EEESC_EEENS1_32KernelTmaWarpSpecializedPingpongEEENS5_IJNSA_ILi64EEENSA_ILi128EEENSA_ILi32EEEEEENS_10bfloat16_tENS5_IJlSC_lEEESK_SL_NS4_8TiledMMAINS4_8MMA_AtomIJNS4_4SM904GMMA28MMA_64x128x16_F32BF16BF16_SSILNSP_5MajorE0ELSR_0ELNSP_7ScaleInE1ELSS_1EEEEEENS4_6LayoutINS5_IJSC_SC_SC_EEENS5_IJNSA_ILi0EEESX_SX_EEEEENS5_IJNS4_10UnderscoreES10_S10_EEEEENS4_13SM90_TMA_LOADENS4_14ComposedLayoutINS4_7SwizzleILi2ELi4ELi3EEENS4_18smem_ptr_flag_bitsILi16EEENSV_INS5_IJNSA_ILi8EEESI_EEENS5_IJSI_SC_EEEEEEEvNS4_8identityENS4_23SM90_TMA_LOAD_MULTICASTES1D_vS1E_EENS_8epilogue10collective6detail29Sm90TmaWarpSpecializedAdapterINS1I_15DefaultEpilogueISK_SL_SL_NS1H_6thread17LinearCombinationISK_Li1EffLNS1M_9ScaleType4KindE0ELNS_15FloatRoundStyleE2ESK_EENS1_15EpilogueDefaultEEEEEvvEEEEvNT_6ParamsE --------------------------
	.section	.nv.shared._ZN7cutlass13device_kernelINS_4gemm6kernel13GemmUniversalIN4cute5tupleIJiiiiEEENS1_10collective13CollectiveMmaINS1_34MainloopSm90TmaGmmaWarpSpecializedILi18ENS5_IJNS4_1CILi4EEENSA_ILi1EEESC_EEENS1_32KernelTmaWarpSpecializedPingpongEEENS5_IJNSA_ILi64EEENSA_ILi128EEENSA_ILi32EEEEEENS_10bfloat16_tENS5_IJlSC_lEEESK_SL_NS4_8TiledMMAINS4_8MMA_AtomIJNS4_4SM904GMMA28MMA_64x128x16_F32BF16BF16_SSILNSP_5MajorE0ELSR_0ELNSP_7ScaleInE1ELSS_1EEEEEENS4_6LayoutINS5_IJSC_SC_SC_EEENS5_IJNSA_ILi0EEESX_SX_EEEEENS5_IJNS4_10UnderscoreES10_S10_EEEEENS4_13SM90_TMA_LOADENS4_14ComposedLayoutINS4_7SwizzleILi2ELi4ELi3EEENS4_18smem_ptr_flag_bitsILi16EEENSV_INS5_IJNSA_ILi8EEESI_EEENS5_IJSI_SC_EEEEEEEvNS4_8identityENS4_23SM90_TMA_LOAD_MULTICASTES1D_vS1E_EENS_8epilogue10collective6detail29Sm90TmaWarpSpecializedAdapterINS1I_15DefaultEpilogueISK_SL_SL_NS1H_6thread17LinearCombinationISK_Li1EffLNS1M_9ScaleType4KindE0ELNS_15FloatRoundStyleE2ESK_EENS1_15EpilogueDefaultEEEEEvvEEEEvNT_6ParamsE,"aw",@nobits
	.sectionflags	@""
	.align	16
	.zero		1024


//--------------------- .nv.shared.reserved.0     --------------------------
	.section	.nv.shared.reserved.0,"aw",@nobits
	.weak		__nv_reservedSMEM_offset_0_alias
	.size		__nv_reservedSMEM_offset_0_alias, 0, 0
	.other		__nv_reservedSMEM_offset_0_alias,@"STO_CUDA_RESERVED_SHARED STV_DEFAULT"
__nv_reservedSMEM_offset_0_alias:
	.zero		0


//--------------------- .nv.global                --------------------------
	.section	.nv.global,"aw",@nobits
.nv.global:
	.type		_ZN40_INTERNAL_faf9ec5a_4_k_cu_5a6ae200_197824cute1_E,@object
	.size		_ZN40_INTERNAL_faf9ec5a_4_k_cu_5a6ae200_197824cute1_E,(_ZN40_INTERNAL_faf9ec5a_4_k_cu_5a6ae200_197824cuda3std3__45__cpo6cbeginE - _ZN40_INTERNAL_faf9ec5a_4_k_cu_5a6ae200_197824cute1_E)
_ZN40_INTERNAL_faf9ec5a_4_k_cu_5a6ae200_197824cute1_E:
	.zero		1
	.type		_ZN40_INTERNAL_faf9ec5a_4_k_cu_5a6ae200_197824cuda3std3__45__cpo6cbeginE,@object
	.size		_ZN40_INTERNAL_faf9ec5a_4_k_cu_5a6ae200_197824cuda3std3__45__cpo6cbeginE,(_ZN40_INTERNAL_faf9ec5a_4_k_cu_5a6ae200_197824cuda3std3__48in_placeE - _ZN40_INTERNAL_faf9ec5a_4_k_cu_5a6ae200_197824cuda3std3__45__cpo6cbeginE)
_ZN40_INTERNAL_faf9ec5a_4_k_cu_5a6ae200_197824cuda3std3__45__cpo6cbeginE:
	.zero		1
	.type		_ZN40_INTERNAL_faf9ec5a_4_k_cu_5a6ae200_197824cuda3std3__48in_placeE,@object
	.size		_ZN40_INTERNAL_faf9ec5a_4_k_cu_5a6ae200_197824cuda3std3__48in_placeE,(_ZN40_INTERNAL_faf9ec5a_4_k_cu_5a6ae200_197824cuda3std6ranges3__45__cpo9iter_moveE - _ZN40_INTERNAL_faf9ec5a_4_k_cu_5a6ae200_197824cuda3std3__48in_placeE)
_ZN40_INTERNAL_faf9ec5a_4_k_cu_5a6ae200_197824cuda3std3__48in_placeE:
	.zero		1
	.type		_ZN40_INTERNAL_faf9ec5a_4_k_cu_5a6ae200_197824cuda3std6ranges3__45__cpo9iter_moveE,@object
	.size		_ZN40_INTERNAL_faf9ec5a_4_k_cu_5a6ae200_197824cuda3std6ranges3__45__cpo9iter_moveE,(_ZN40_INTERNAL_faf9ec5a_4_k_cu_5a6ae200_197824cuda3std3__45__cpo5beginE - _ZN40_INTERNAL_faf9ec5a_4_k_cu_5a6ae200_197824cuda3std6ranges3__45__cpo9iter_moveE)
_ZN40_INTERNAL_faf9ec5a_4_k_cu_5a6ae200_197824cuda3std6ranges3__45__cpo9iter_moveE:
	.zero		1
	.type		_ZN40_INTERNAL_faf9ec5a_4_k_cu_5a6ae200_197824cuda3std3__45__cpo5beginE,@object
	.size		_ZN40_INTERNAL_faf9ec5a_4_k_cu_5a6ae200_197824cuda3std3__45__cpo5beginE,(_ZN40_INTERNAL_faf9ec5a_4_k_cu_5a6ae200_197824cuda3std3__442_GLOBAL__N__faf9ec5a_4_k_cu_5a6ae200_197826ignoreE - _ZN40_INTERNAL_faf9ec5a_4_k_cu_5a6ae200_197824cuda3std3__45__cpo5beginE)
_ZN40_INTERNAL_faf9ec5a_4_k_cu_5a6ae200_197824cuda3std3__45__cpo5beginE:
	.zero		1
	.type		_ZN40_INTERNAL_faf9ec5a_4_k_cu_5a6ae200_197824cuda3std3__442_GLOBAL__N__faf9ec5a_4_k_cu_5a6ae200_197826ignoreE,@object
	.size		_ZN40_INTERNAL_faf9ec5a_4_k_cu_5a6ae200_197824cuda3std3__442_GLOBAL__N__faf9ec5a_4_k_cu_5a6ae200_197826ignoreE,(_ZN40_INTERNAL_faf9ec5a_4_k_cu_5a6ae200_197824cute7productE - _ZN40_INTERNAL_faf9ec5a_4_k_cu_5a6ae200_197824cuda3std3__442_GLOBAL__N__faf9ec5a_4_k_cu_5a6ae200_197826ignoreE)
_ZN40_INTERNAL_faf9ec5a_4_k_cu_5a6ae200_197824cuda3std3__442_GLOBAL__N__faf9ec5a_4_k_cu_5a6ae200_197826ignoreE:
	.zero		1
	.type		_ZN40_INTERNAL_faf9ec5a_4_k_cu_5a6ae200_197824cute7productE,@object
	.size		_ZN40_INTERNAL_faf9ec5a_4_k_cu_5a6ae200_197824cute7productE,(_ZN40_INTERNAL_faf9ec5a_4_k_cu_5a6ae200_197824cuda3std3__45__cpo3endE - _ZN40_INTERNAL_faf9ec5a_4_k_cu_5a6ae200_197824cute7productE)
_ZN40_INTERNAL_faf9ec5a_4_k_cu_5a6ae200_197824cute7productE:
	.zero		1
	.type		_ZN40_INTERNAL_faf9ec5a_4_k_cu_5a6ae200_197824cuda3std3__45__cpo3endE,@object
	.size		_ZN40_INTERNAL_faf9ec5a_4_k_cu_5a6ae200_197824cuda3std3__45__cpo3endE,(_ZN40_INTERNAL_faf9ec5a_4_k_cu_5a6ae200_197824cuda3std3__419piecewise_constructE - _ZN40_INTERNAL_faf9ec5a_4_k_cu_5a6ae200_197824cuda3std3__45__cpo3endE)
_ZN40_INTERNAL_faf9ec5a_4_k_cu_5a6ae200_197824cuda3std3__45__cpo3endE:
	.zero		1
	.type		_ZN40_INTERNAL_faf9ec5a_4_k_cu_5a6ae200_197824cuda3std3__419piecewise_constructE,@object
	.size		_ZN40_INTERNAL_faf9ec5a_4_k_cu_5a6ae200_197824cuda3std3__419piecewise_constructE,(_ZN40_INTERNAL_faf9ec5a_4_k_cu_5a6ae200_197824cuda3std3__45__cpo4cendE - _ZN40_INTERNAL_faf9ec5a_4_k_cu_5a6ae200_197824cuda3std3__419piecewise_constructE)
_ZN40_INTERNAL_faf9ec5a_4_k_cu_5a6ae200_197824cuda3std3__419piecewise_constructE:
	.zero		1
	.type		_ZN40_INTERNAL_faf9ec5a_4_k_cu_5a6ae200_197824cuda3std3__45__cpo4cendE,@object
	.size		_ZN40_INTERNAL_faf9ec5a_4_k_cu_5a6ae200_197824cuda3std3__45__cpo4cendE,(_ZN40_INTERNAL_faf9ec5a_4_k_cu_5a6ae200_197824cuda3std6ranges3__45__cpo4swapE - _ZN40_INTERNAL_faf9ec5a_4_k_cu_5a6ae200_197824cuda3std3__45__cpo4cendE)
_ZN40_INTERNAL_faf9ec5a_4_k_cu_5a6ae200_197824cuda3std3__45__cpo4cendE:
	.zero		1
	.type		_ZN40_INTERNAL_faf9ec5a_4_k_cu_5a6ae200_197824cuda3std6ranges3__45__cpo4swapE,@object
	.size		_ZN40_INTERNAL_faf9ec5a_4_k_cu_5a6ae200_197824cuda3std6ranges3__45__cpo4swapE,(.L_8 - _ZN40_INTERNAL_faf9ec5a_4_k_cu_5a6ae200_197824cuda3std6ranges3__45__cpo4swapE)
_ZN40_INTERNAL_faf9ec5a_4_k_cu_5a6ae200_197824cuda3std6ranges3__45__cpo4swapE:
	.zero		1
.L_8:


//--------------------- .nv.constant0._ZN7cutlass13device_kernelINS_4gemm6kernel13GemmUniversalIN4cute5tupleIJiiiiEEENS1_10collective13CollectiveMmaINS1_34MainloopSm90TmaGmmaWarpSpecializedILi18ENS5_IJNS4_1CILi4EEENSA_ILi1EEESC_EEENS1_32KernelTmaWarpSpecializedPingpongEEENS5_IJNSA_ILi64EEENSA_ILi128EEENSA_ILi32EEEEEENS_10bfloat16_tENS5_IJlSC_lEEESK_SL_NS4_8TiledMMAINS4_8MMA_AtomIJNS4_4SM904GMMA28MMA_64x128x16_F32BF16BF16_SSILNSP_5MajorE0ELSR_0ELNSP_7ScaleInE1ELSS_1EEEEEENS4_6LayoutINS5_IJSC_SC_SC_EEENS5_IJNSA_ILi0EEESX_SX_EEEEENS5_IJNS4_10UnderscoreES10_S10_EEEEENS4_13SM90_TMA_LOADENS4_14ComposedLayoutINS4_7SwizzleILi2ELi4ELi3EEENS4_18smem_ptr_flag_bitsILi16EEENSV_INS5_IJNSA_ILi8EEESI_EEENS5_IJSI_SC_EEEEEEEvNS4_8identityENS4_23SM90_TMA_LOAD_MULTICASTES1D_vS1E_EENS_8epilogue10collective6detail29Sm90TmaWarpSpecializedAdapterINS1I_15DefaultEpilogueISK_SL_SL_NS1H_6thread17LinearCombinationISK_Li1EffLNS1M_9ScaleType4KindE0ELNS_15FloatRoundStyleE2ESK_EENS1_15EpilogueDefaultEEEEEvvEEEEvNT_6ParamsE --------------------------
	.section	.nv.constant0._ZN7cutlass13device_kernelINS_4gemm6kernel13GemmUniversalIN4cute5tupleIJiiiiEEENS1_10collective13CollectiveMmaINS1_34MainloopSm90TmaGmmaWarpSpecializedILi18ENS5_IJNS4_1CILi4EEENSA_ILi1EEESC_EEENS1_32KernelTmaWarpSpecializedPingpongEEENS5_IJNSA_ILi64EEENSA_ILi128EEENSA_ILi32EEEEEENS_10bfloat16_tENS5_IJlSC_lEEESK_SL_NS4_8TiledMMAINS4_8MMA_AtomIJNS4_4SM904GMMA28MMA_64x128x16_F32BF16BF16_SSILNSP_5MajorE0ELSR_0ELNSP_7ScaleInE1ELSS_1EEEEEENS4_6LayoutINS5_IJSC_SC_SC_EEENS5_IJNSA_ILi0EEESX_SX_EEEEENS5_IJNS4_10UnderscoreES10_S10_EEEEENS4_13SM90_TMA_LOADENS4_14ComposedLayoutINS4_7SwizzleILi2ELi4ELi3EEENS4_18smem_ptr_flag_bitsILi16EEENSV_INS5_IJNSA_ILi8EEESI_EEENS5_IJSI_SC_EEEEEEEvNS4_8identityENS4_23SM90_TMA_LOAD_MULTICASTES1D_vS1E_EENS_8epilogue10collective6detail29Sm90TmaWarpSpecializedAdapterINS1I_15DefaultEpilogueISK_SL_SL_NS1H_6thread17LinearCombinationISK_Li1EffLNS1M_9ScaleType4KindE0ELNS_15FloatRoundStyleE2ESK_EENS1_15EpilogueDefaultEEEEEvvEEEEvNT_6ParamsE,"a",@progbits
	.sectionflags	@""
	.align	4
.nv.constant0._ZN7cutlass13device_kernelINS_4gemm6kernel13GemmUniversalIN4cute5tupleIJiiiiEEENS1_10collective13CollectiveMmaINS1_34MainloopSm90TmaGmmaWarpSpecializedILi18ENS5_IJNS4_1CILi4EEENSA_ILi1EEESC_EEENS1_32KernelTmaWarpSpecializedPingpongEEENS5_IJNSA_ILi64EEENSA_ILi128EEENSA_ILi32EEEEEENS_10bfloat16_tENS5_IJlSC_lEEESK_SL_NS4_8TiledMMAINS4_8MMA_AtomIJNS4_4SM904GMMA28MMA_64x128x16_F32BF16BF16_SSILNSP_5MajorE0ELSR_0ELNSP_7ScaleInE1ELSS_1EEEEEENS4_6LayoutINS5_IJSC_SC_SC_EEENS5_IJNSA_ILi0EEESX_SX_EEEEENS5_IJNS4_10UnderscoreES10_S10_EEEEENS4_13SM90_TMA_LOADENS4_14ComposedLayoutINS4_7SwizzleILi2ELi4ELi3EEENS4_18smem_ptr_flag_bitsILi16EEENSV_INS5_IJNSA_ILi8EEESI_EEENS5_IJSI_SC_EEEEEEEvNS4_8identityENS4_23SM90_TMA_LOAD_MULTICASTES1D_vS1E_EENS_8epilogue10collective6detail29Sm90TmaWarpSpecializedAdapterINS1I_15DefaultEpilogueISK_SL_SL_NS1H_6thread17LinearCombinationISK_Li1EffLNS1M_9ScaleType4KindE0ELNS_15FloatRoundStyleE2ESK_EENS1_15EpilogueDefaultEEEEEvvEEEEvNT_6ParamsE:
	.zero		1664


//--------------------- SYMBOLS --------------------------

	.type		.nv.reservedSmem.offset0,@object
	.size		.nv.reservedSmem.offset0,0x4
	.type		__assertfail,@function
